//
// Generated by NVIDIA NVVM Compiler
//
// Compiler Build ID: CL-36424714
// Cuda compilation tools, release 13.0, V13.0.88
// Based on NVVM 20.0.0
//

.version 9.0
.target sm_100
.address_size 64

	// .globl	_Z18levenshtein_kernelPKcPKmS2_S0_mPmm
.extern .func  (.param .b64 func_retval0) malloc
(
	.param .b64 malloc_param_0
)
;
.extern .func free
(
	.param .b64 free_param_0
)
;

.visible .entry _Z18levenshtein_kernelPKcPKmS2_S0_mPmm(
	.param .u64 .ptr .align 1 _Z18levenshtein_kernelPKcPKmS2_S0_mPmm_param_0,
	.param .u64 .ptr .align 1 _Z18levenshtein_kernelPKcPKmS2_S0_mPmm_param_1,
	.param .u64 .ptr .align 1 _Z18levenshtein_kernelPKcPKmS2_S0_mPmm_param_2,
	.param .u64 .ptr .align 1 _Z18levenshtein_kernelPKcPKmS2_S0_mPmm_param_3,
	.param .u64 _Z18levenshtein_kernelPKcPKmS2_S0_mPmm_param_4,
	.param .u64 .ptr .align 1 _Z18levenshtein_kernelPKcPKmS2_S0_mPmm_param_5,
	.param .u64 _Z18levenshtein_kernelPKcPKmS2_S0_mPmm_param_6
)
{
	.reg .pred 	%p<32>;
	.reg .b16 	%rs<13>;
	.reg .b32 	%r<5>;
	.reg .b64 	%rd<166>;

	ld.param.u64 	%rd55, [_Z18levenshtein_kernelPKcPKmS2_S0_mPmm_param_0];
	ld.param.u64 	%rd51, [_Z18levenshtein_kernelPKcPKmS2_S0_mPmm_param_1];
	ld.param.u64 	%rd52, [_Z18levenshtein_kernelPKcPKmS2_S0_mPmm_param_2];
	ld.param.u64 	%rd53, [_Z18levenshtein_kernelPKcPKmS2_S0_mPmm_param_3];
	ld.param.u64 	%rd54, [_Z18levenshtein_kernelPKcPKmS2_S0_mPmm_param_4];
	ld.param.u64 	%rd56, [_Z18levenshtein_kernelPKcPKmS2_S0_mPmm_param_5];
	ld.param.u64 	%rd57, [_Z18levenshtein_kernelPKcPKmS2_S0_mPmm_param_6];
	cvta.to.global.u64 	%rd1, %rd55;
	cvta.to.global.u64 	%rd2, %rd56;
	mov.u32 	%r1, %ctaid.x;
	mov.u32 	%r2, %ntid.x;
	mov.u32 	%r3, %tid.x;
	mad.lo.s32 	%r4, %r1, %r2, %r3;
	cvt.s64.s32 	%rd3, %r4;
	setp.le.u64 	%p1, %rd57, %rd3;
	@%p1 bra 	$L__BB0_27;
	cvta.to.global.u64 	%rd58, %rd52;
	cvta.to.global.u64 	%rd59, %rd51;
	shl.b64 	%rd60, %rd3, 3;
	add.s64 	%rd61, %rd58, %rd60;
	ld.global.u64 	%rd4, [%rd61];
	add.s64 	%rd62, %rd59, %rd60;
	ld.global.u64 	%rd5, [%rd62];
	setp.ne.s64 	%p2, %rd54, 0;
	@%p2 bra 	$L__BB0_3;
	add.s64 	%rd148, %rd2, %rd60;
	st.global.u64 	[%rd148], %rd5;
	bra.uni 	$L__BB0_27;
$L__BB0_3:
	setp.ne.s64 	%p3, %rd5, 0;
	@%p3 bra 	$L__BB0_5;
	add.s64 	%rd146, %rd2, %rd60;
	st.global.u64 	[%rd146], %rd54;
	bra.uni 	$L__BB0_27;
$L__BB0_5:
	shl.b64 	%rd64, %rd5, 3;
	{ // callseq 0, 0
	.param .b64 param0;
	st.param.b64 	[param0], %rd64;
	.param .b64 retval0;
	call.uni (retval0), 
	malloc, 
	(
	param0
	);
	ld.param.b64 	%rd65, [retval0];
	} // callseq 0
	and.b64  	%rd7, %rd5, 15;
	setp.lt.u64 	%p4, %rd5, 16;
	mov.b64 	%rd151, 0;
	@%p4 bra 	$L__BB0_8;
	and.b64  	%rd151, %rd5, -16;
	mov.b64 	%rd149, 0;
$L__BB0_7:
	.pragma "nounroll";
	add.s64 	%rd67, %rd149, 1;
	shl.b64 	%rd68, %rd149, 3;
	add.s64 	%rd69, %rd65, %rd68;
	st.u64 	[%rd69], %rd67;
	add.s64 	%rd70, %rd149, 2;
	st.u64 	[%rd69+8], %rd70;
	add.s64 	%rd71, %rd149, 3;
	st.u64 	[%rd69+16], %rd71;
	add.s64 	%rd72, %rd149, 4;
	st.u64 	[%rd69+24], %rd72;
	add.s64 	%rd73, %rd149, 5;
	st.u64 	[%rd69+32], %rd73;
	add.s64 	%rd74, %rd149, 6;
	st.u64 	[%rd69+40], %rd74;
	add.s64 	%rd75, %rd149, 7;
	st.u64 	[%rd69+48], %rd75;
	add.s64 	%rd76, %rd149, 8;
	st.u64 	[%rd69+56], %rd76;
	add.s64 	%rd77, %rd149, 9;
	st.u64 	[%rd69+64], %rd77;
	add.s64 	%rd78, %rd149, 10;
	st.u64 	[%rd69+72], %rd78;
	add.s64 	%rd79, %rd149, 11;
	st.u64 	[%rd69+80], %rd79;
	add.s64 	%rd80, %rd149, 12;
	st.u64 	[%rd69+88], %rd80;
	add.s64 	%rd81, %rd149, 13;
	st.u64 	[%rd69+96], %rd81;
	add.s64 	%rd82, %rd149, 14;
	st.u64 	[%rd69+104], %rd82;
	add.s64 	%rd83, %rd149, 15;
	st.u64 	[%rd69+112], %rd83;
	add.s64 	%rd149, %rd149, 16;
	st.u64 	[%rd69+120], %rd149;
	setp.ne.s64 	%p5, %rd149, %rd151;
	@%p5 bra 	$L__BB0_7;
$L__BB0_8:
	setp.eq.s64 	%p6, %rd7, 0;
	@%p6 bra 	$L__BB0_17;
	and.b64  	%rd12, %rd5, 7;
	setp.lt.u64 	%p7, %rd7, 8;
	@%p7 bra 	$L__BB0_11;
	add.s64 	%rd84, %rd151, 1;
	shl.b64 	%rd85, %rd151, 3;
	add.s64 	%rd86, %rd65, %rd85;
	st.u64 	[%rd86], %rd84;
	add.s64 	%rd87, %rd151, 2;
	st.u64 	[%rd86+8], %rd87;
	add.s64 	%rd88, %rd151, 3;
	st.u64 	[%rd86+16], %rd88;
	add.s64 	%rd89, %rd151, 4;
	st.u64 	[%rd86+24], %rd89;
	add.s64 	%rd90, %rd151, 5;
	st.u64 	[%rd86+32], %rd90;
	add.s64 	%rd91, %rd151, 6;
	st.u64 	[%rd86+40], %rd91;
	add.s64 	%rd92, %rd151, 7;
	st.u64 	[%rd86+48], %rd92;
	add.s64 	%rd151, %rd151, 8;
	st.u64 	[%rd86+56], %rd151;
$L__BB0_11:
	setp.eq.s64 	%p8, %rd12, 0;
	@%p8 bra 	$L__BB0_17;
	and.b64  	%rd15, %rd5, 3;
	setp.lt.u64 	%p9, %rd12, 4;
	@%p9 bra 	$L__BB0_14;
	add.s64 	%rd93, %rd151, 1;
	shl.b64 	%rd94, %rd151, 3;
	add.s64 	%rd95, %rd65, %rd94;
	st.u64 	[%rd95], %rd93;
	add.s64 	%rd96, %rd151, 2;
	st.u64 	[%rd95+8], %rd96;
	add.s64 	%rd97, %rd151, 3;
	st.u64 	[%rd95+16], %rd97;
	add.s64 	%rd151, %rd151, 4;
	st.u64 	[%rd95+24], %rd151;
$L__BB0_14:
	setp.eq.s64 	%p10, %rd15, 0;
	@%p10 bra 	$L__BB0_17;
	mov.b64 	%rd154, 0;
$L__BB0_16:
	.pragma "nounroll";
	add.s64 	%rd20, %rd151, 1;
	shl.b64 	%rd99, %rd151, 3;
	add.s64 	%rd100, %rd65, %rd99;
	st.u64 	[%rd100], %rd20;
	add.s64 	%rd154, %rd154, 1;
	setp.ne.s64 	%p11, %rd154, %rd15;
	mov.u64 	%rd151, %rd20;
	@%p11 bra 	$L__BB0_16;
$L__BB0_17:
	and.b64  	%rd22, %rd5, 3;
	and.b64  	%rd23, %rd5, -4;
	cvta.to.global.u64 	%rd24, %rd53;
	mov.b64 	%rd155, 0;
$L__BB0_18:
	setp.lt.u64 	%p12, %rd5, 4;
	add.s64 	%rd104, %rd24, %rd155;
	ld.global.u8 	%rs1, [%rd104];
	mov.b64 	%rd162, 0;
	mov.u64 	%rd165, %rd155;
	mov.u64 	%rd164, %rd155;
	@%p12 bra 	$L__BB0_21;
	add.s64 	%rd105, %rd4, %rd1;
	add.s64 	%rd157, %rd105, 1;
	add.s64 	%rd156, %rd65, 16;
	mov.u64 	%rd158, %rd23;
	mov.u64 	%rd165, %rd155;
	mov.u64 	%rd164, %rd155;
$L__BB0_20:
	ld.global.u8 	%rs2, [%rd157+-1];
	setp.ne.s16 	%p13, %rs1, %rs2;
	selp.u64 	%rd106, 1, 0, %p13;
	add.s64 	%rd107, %rd164, %rd106;
	ld.u64 	%rd108, [%rd156+-16];
	min.u64 	%rd109, %rd108, %rd165;
	setp.gt.u64 	%p14, %rd107, %rd109;
	add.s64 	%rd110, %rd109, 1;
	selp.b64 	%rd111, %rd110, %rd107, %p14;
	st.u64 	[%rd156+-16], %rd111;
	ld.global.u8 	%rs4, [%rd157];
	setp.ne.s16 	%p15, %rs1, %rs4;
	selp.u64 	%rd112, 1, 0, %p15;
	add.s64 	%rd113, %rd108, %rd112;
	ld.u64 	%rd114, [%rd156+-8];
	min.u64 	%rd115, %rd114, %rd111;
	setp.gt.u64 	%p16, %rd113, %rd115;
	add.s64 	%rd116, %rd115, 1;
	selp.b64 	%rd117, %rd116, %rd113, %p16;
	st.u64 	[%rd156+-8], %rd117;
	ld.global.u8 	%rs5, [%rd157+1];
	setp.ne.s16 	%p17, %rs1, %rs5;
	selp.u64 	%rd118, 1, 0, %p17;
	add.s64 	%rd119, %rd114, %rd118;
	ld.u64 	%rd120, [%rd156];
	min.u64 	%rd121, %rd120, %rd117;
	setp.gt.u64 	%p18, %rd119, %rd121;
	add.s64 	%rd122, %rd121, 1;
	selp.b64 	%rd123, %rd122, %rd119, %p18;
	st.u64 	[%rd156], %rd123;
	ld.global.u8 	%rs6, [%rd157+2];
	setp.ne.s16 	%p19, %rs1, %rs6;
	selp.u64 	%rd124, 1, 0, %p19;
	add.s64 	%rd125, %rd120, %rd124;
	ld.u64 	%rd164, [%rd156+8];
	min.u64 	%rd126, %rd164, %rd123;
	setp.gt.u64 	%p20, %rd125, %rd126;
	add.s64 	%rd127, %rd126, 1;
	selp.b64 	%rd165, %rd127, %rd125, %p20;
	st.u64 	[%rd156+8], %rd165;
	add.s64 	%rd158, %rd158, -4;
	add.s64 	%rd157, %rd157, 4;
	add.s64 	%rd156, %rd156, 32;
	setp.ne.s64 	%p21, %rd158, 0;
	mov.u64 	%rd162, %rd23;
	@%p21 bra 	$L__BB0_20;
$L__BB0_21:
	setp.eq.s64 	%p22, %rd22, 0;
	@%p22 bra 	$L__BB0_25;
	setp.eq.s64 	%p23, %rd22, 1;
	add.s64 	%rd128, %rd162, %rd4;
	add.s64 	%rd42, %rd1, %rd128;
	ld.global.u8 	%rs7, [%rd42];
	setp.ne.s16 	%p24, %rs1, %rs7;
	selp.u64 	%rd129, 1, 0, %p24;
	add.s64 	%rd130, %rd164, %rd129;
	shl.b64 	%rd131, %rd162, 3;
	add.s64 	%rd43, %rd65, %rd131;
	ld.u64 	%rd44, [%rd43];
	min.u64 	%rd132, %rd44, %rd165;
	setp.gt.u64 	%p25, %rd130, %rd132;
	add.s64 	%rd133, %rd132, 1;
	selp.b64 	%rd165, %rd133, %rd130, %p25;
	st.u64 	[%rd43], %rd165;
	@%p23 bra 	$L__BB0_25;
	setp.eq.s64 	%p26, %rd22, 2;
	ld.global.u8 	%rs9, [%rd42+1];
	setp.ne.s16 	%p27, %rs1, %rs9;
	selp.u64 	%rd134, 1, 0, %p27;
	add.s64 	%rd135, %rd44, %rd134;
	ld.u64 	%rd46, [%rd43+8];
	min.u64 	%rd136, %rd46, %rd165;
	setp.gt.u64 	%p28, %rd135, %rd136;
	add.s64 	%rd137, %rd136, 1;
	selp.b64 	%rd165, %rd137, %rd135, %p28;
	st.u64 	[%rd43+8], %rd165;
	@%p26 bra 	$L__BB0_25;
	ld.global.u8 	%rs11, [%rd42+2];
	setp.ne.s16 	%p29, %rs1, %rs11;
	selp.u64 	%rd138, 1, 0, %p29;
	add.s64 	%rd139, %rd46, %rd138;
	ld.u64 	%rd140, [%rd43+16];
	min.u64 	%rd141, %rd140, %rd165;
	setp.gt.u64 	%p30, %rd139, %rd141;
	add.s64 	%rd142, %rd141, 1;
	selp.b64 	%rd165, %rd142, %rd139, %p30;
	st.u64 	[%rd43+16], %rd165;
$L__BB0_25:
	add.s64 	%rd155, %rd155, 1;
	setp.ne.s64 	%p31, %rd155, %rd54;
	@%p31 bra 	$L__BB0_18;
	shl.b64 	%rd143, %rd3, 3;
	add.s64 	%rd144, %rd2, %rd143;
	st.global.u64 	[%rd144], %rd165;
	{ // callseq 1, 0
	.param .b64 param0;
	st.param.b64 	[param0], %rd65;
	call.uni 
	free, 
	(
	param0
	);
	} // callseq 1
$L__BB0_27:
	ret;

}
	// .globl	_Z13filter_kernelPKcS0_S0_PKmS2_S0_miPim
.visible .entry _Z13filter_kernelPKcS0_S0_PKmS2_S0_miPim(
	.param .u64 .ptr .align 1 _Z13filter_kernelPKcS0_S0_PKmS2_S0_miPim_param_0,
	.param .u64 .ptr .align 1 _Z13filter_kernelPKcS0_S0_PKmS2_S0_miPim_param_1,
	.param .u64 .ptr .align 1 _Z13filter_kernelPKcS0_S0_PKmS2_S0_miPim_param_2,
	.param .u64 .ptr .align 1 _Z13filter_kernelPKcS0_S0_PKmS2_S0_miPim_param_3,
	.param .u64 .ptr .align 1 _Z13filter_kernelPKcS0_S0_PKmS2_S0_miPim_param_4,
	.param .u64 .ptr .align 1 _Z13filter_kernelPKcS0_S0_PKmS2_S0_miPim_param_5,
	.param .u64 _Z13filter_kernelPKcS0_S0_PKmS2_S0_miPim_param_6,
	.param .u32 _Z13filter_kernelPKcS0_S0_PKmS2_S0_miPim_param_7,
	.param .u64 .ptr .align 1 _Z13filter_kernelPKcS0_S0_PKmS2_S0_miPim_param_8,
	.param .u64 _Z13filter_kernelPKcS0_S0_PKmS2_S0_miPim_param_9
)
{
	.reg .pred 	%p<136>;
	.reg .b16 	%rs<521>;
	.reg .b32 	%r<7>;
	.reg .b64 	%rd<138>;

	ld.param.u64 	%rd58, [_Z13filter_kernelPKcS0_S0_PKmS2_S0_miPim_param_1];
	ld.param.u64 	%rd59, [_Z13filter_kernelPKcS0_S0_PKmS2_S0_miPim_param_2];
	ld.param.u64 	%rd60, [_Z13filter_kernelPKcS0_S0_PKmS2_S0_miPim_param_3];
	ld.param.u64 	%rd61, [_Z13filter_kernelPKcS0_S0_PKmS2_S0_miPim_param_4];
	ld.param.u64 	%rd64, [_Z13filter_kernelPKcS0_S0_PKmS2_S0_miPim_param_5];
	ld.param.u64 	%rd62, [_Z13filter_kernelPKcS0_S0_PKmS2_S0_miPim_param_6];
	ld.param.u32 	%r1, [_Z13filter_kernelPKcS0_S0_PKmS2_S0_miPim_param_7];
	ld.param.u64 	%rd65, [_Z13filter_kernelPKcS0_S0_PKmS2_S0_miPim_param_9];
	cvta.to.global.u64 	%rd1, %rd64;
	mov.u32 	%r2, %ctaid.x;
	mov.u32 	%r3, %ntid.x;
	mov.u32 	%r4, %tid.x;
	mad.lo.s32 	%r5, %r2, %r3, %r4;
	cvt.s64.s32 	%rd2, %r5;
	setp.le.u64 	%p6, %rd65, %rd2;
	@%p6 bra 	$L__BB1_39;
	ld.param.u64 	%rd119, [_Z13filter_kernelPKcS0_S0_PKmS2_S0_miPim_param_0];
	cvta.to.global.u64 	%rd66, %rd61;
	cvta.to.global.u64 	%rd67, %rd60;
	cvta.to.global.u64 	%rd3, %rd119;
	cvta.to.global.u64 	%rd4, %rd58;
	cvta.to.global.u64 	%rd5, %rd59;
	shl.b64 	%rd68, %rd2, 3;
	add.s64 	%rd69, %rd66, %rd68;
	ld.global.u64 	%rd6, [%rd69];
	add.s64 	%rd7, %rd3, %rd6;
	add.s64 	%rd8, %rd4, %rd6;
	add.s64 	%rd9, %rd5, %rd6;
	add.s64 	%rd70, %rd67, %rd68;
	ld.global.u64 	%rd10, [%rd70];
	setp.eq.s32 	%p7, %r1, 0;
	@%p7 bra 	$L__BB1_6;
	setp.eq.s32 	%p8, %r1, 1;
	@%p8 bra 	$L__BB1_20;
	setp.eq.s64 	%p124, %rd62, 0;
	mov.pred 	%p135, -1;
	@%p124 bra 	$L__BB1_38;
	sub.s64 	%rd11, %rd10, %rd62;
	mov.b64 	%rd136, 0;
$L__BB1_5:
	mov.b16 	%rs518, 1;
	mov.b64 	%rd137, 0;
	mov.u16 	%rs519, %rs518;
	mov.u16 	%rs520, %rs518;
	bra.uni 	$L__BB1_35;
$L__BB1_6:
	setp.lt.u64 	%p67, %rd10, %rd62;
	mov.pred 	%p135, 0;
	@%p67 bra 	$L__BB1_38;
	setp.eq.s64 	%p69, %rd62, 0;
	mov.pred 	%p135, -1;
	@%p69 bra 	$L__BB1_38;
	and.b64  	%rd12, %rd62, 7;
	setp.lt.u64 	%p70, %rd62, 8;
	mov.b16 	%rs493, 1;
	mov.b64 	%rd128, 0;
	mov.u16 	%rs492, %rs493;
	mov.u16 	%rs491, %rs493;
	@%p70 bra 	$L__BB1_11;
	and.b64  	%rd128, %rd62, -8;
	add.s64 	%rd95, %rd6, 3;
	add.s64 	%rd125, %rd3, %rd95;
	add.s64 	%rd124, %rd1, 3;
	add.s64 	%rd123, %rd4, %rd95;
	add.s64 	%rd122, %rd5, %rd95;
	mov.b16 	%rs493, 1;
	mov.u64 	%rd126, %rd128;
$L__BB1_10:
	.pragma "nounroll";
	ld.global.u8 	%rs271, [%rd125+-3];
	ld.global.u8 	%rs274, [%rd124+-3];
	setp.eq.s16 	%p71, %rs271, %rs274;
	ld.global.u8 	%rs277, [%rd123+-3];
	setp.eq.s16 	%p72, %rs277, %rs274;
	ld.global.u8 	%rs280, [%rd122+-3];
	setp.eq.s16 	%p73, %rs280, %rs274;
	ld.global.u8 	%rs283, [%rd125+-2];
	ld.global.u8 	%rs286, [%rd124+-2];
	setp.eq.s16 	%p74, %rs283, %rs286;
	ld.global.u8 	%rs289, [%rd123+-2];
	setp.eq.s16 	%p75, %rs289, %rs286;
	ld.global.u8 	%rs292, [%rd122+-2];
	setp.eq.s16 	%p76, %rs292, %rs286;
	ld.global.u8 	%rs295, [%rd125+-1];
	ld.global.u8 	%rs298, [%rd124+-1];
	setp.eq.s16 	%p77, %rs295, %rs298;
	ld.global.u8 	%rs301, [%rd123+-1];
	setp.eq.s16 	%p78, %rs301, %rs298;
	ld.global.u8 	%rs304, [%rd122+-1];
	setp.eq.s16 	%p79, %rs304, %rs298;
	ld.global.u8 	%rs307, [%rd125];
	ld.global.u8 	%rs310, [%rd124];
	setp.eq.s16 	%p80, %rs307, %rs310;
	ld.global.u8 	%rs313, [%rd123];
	setp.eq.s16 	%p81, %rs313, %rs310;
	ld.global.u8 	%rs316, [%rd122];
	setp.eq.s16 	%p82, %rs316, %rs310;
	ld.global.u8 	%rs319, [%rd125+1];
	ld.global.u8 	%rs322, [%rd124+1];
	setp.eq.s16 	%p83, %rs319, %rs322;
	ld.global.u8 	%rs325, [%rd123+1];
	setp.eq.s16 	%p84, %rs325, %rs322;
	ld.global.u8 	%rs328, [%rd122+1];
	setp.eq.s16 	%p85, %rs328, %rs322;
	ld.global.u8 	%rs331, [%rd125+2];
	ld.global.u8 	%rs334, [%rd124+2];
	setp.eq.s16 	%p86, %rs331, %rs334;
	ld.global.u8 	%rs337, [%rd123+2];
	setp.eq.s16 	%p87, %rs337, %rs334;
	ld.global.u8 	%rs340, [%rd122+2];
	setp.eq.s16 	%p88, %rs340, %rs334;
	ld.global.u8 	%rs343, [%rd125+3];
	ld.global.u8 	%rs346, [%rd124+3];
	setp.eq.s16 	%p89, %rs343, %rs346;
	ld.global.u8 	%rs349, [%rd123+3];
	setp.eq.s16 	%p90, %rs349, %rs346;
	ld.global.u8 	%rs352, [%rd122+3];
	setp.eq.s16 	%p91, %rs352, %rs346;
	ld.global.u8 	%rs355, [%rd125+4];
	ld.global.u8 	%rs356, [%rd124+4];
	setp.eq.s16 	%p92, %rs355, %rs356;
	selp.b16 	%rs357, %rs491, 0, %p71;
	selp.b16 	%rs358, %rs357, 0, %p74;
	selp.b16 	%rs359, %rs358, 0, %p77;
	selp.b16 	%rs360, %rs359, 0, %p80;
	selp.b16 	%rs361, %rs360, 0, %p83;
	selp.b16 	%rs362, %rs361, 0, %p86;
	selp.b16 	%rs363, %rs362, 0, %p89;
	selp.b16 	%rs491, %rs363, 0, %p92;
	ld.global.u8 	%rs364, [%rd123+4];
	setp.eq.s16 	%p93, %rs364, %rs356;
	selp.b16 	%rs365, %rs492, 0, %p72;
	selp.b16 	%rs366, %rs365, 0, %p75;
	selp.b16 	%rs367, %rs366, 0, %p78;
	selp.b16 	%rs368, %rs367, 0, %p81;
	selp.b16 	%rs369, %rs368, 0, %p84;
	selp.b16 	%rs370, %rs369, 0, %p87;
	selp.b16 	%rs371, %rs370, 0, %p90;
	selp.b16 	%rs492, %rs371, 0, %p93;
	ld.global.u8 	%rs372, [%rd122+4];
	setp.eq.s16 	%p94, %rs372, %rs356;
	selp.b16 	%rs373, %rs493, 0, %p73;
	selp.b16 	%rs374, %rs373, 0, %p76;
	selp.b16 	%rs375, %rs374, 0, %p79;
	selp.b16 	%rs376, %rs375, 0, %p82;
	selp.b16 	%rs377, %rs376, 0, %p85;
	selp.b16 	%rs378, %rs377, 0, %p88;
	selp.b16 	%rs379, %rs378, 0, %p91;
	selp.b16 	%rs493, %rs379, 0, %p94;
	add.s64 	%rd126, %rd126, -8;
	add.s64 	%rd125, %rd125, 8;
	add.s64 	%rd124, %rd124, 8;
	add.s64 	%rd123, %rd123, 8;
	add.s64 	%rd122, %rd122, 8;
	setp.ne.s64 	%p95, %rd126, 0;
	@%p95 bra 	$L__BB1_10;
$L__BB1_11:
	setp.eq.s64 	%p96, %rd12, 0;
	@%p96 bra 	$L__BB1_19;
	and.b64  	%rd29, %rd62, 3;
	setp.lt.u64 	%p97, %rd12, 4;
	@%p97 bra 	$L__BB1_14;
	add.s64 	%rd96, %rd7, %rd128;
	ld.global.u8 	%rs381, [%rd96];
	add.s64 	%rd97, %rd1, %rd128;
	ld.global.u8 	%rs384, [%rd97];
	setp.eq.s16 	%p98, %rs381, %rs384;
	add.s64 	%rd98, %rd8, %rd128;
	ld.global.u8 	%rs387, [%rd98];
	setp.eq.s16 	%p99, %rs387, %rs384;
	add.s64 	%rd99, %rd9, %rd128;
	ld.global.u8 	%rs390, [%rd99];
	setp.eq.s16 	%p100, %rs390, %rs384;
	ld.global.u8 	%rs393, [%rd96+1];
	ld.global.u8 	%rs396, [%rd97+1];
	setp.eq.s16 	%p101, %rs393, %rs396;
	ld.global.u8 	%rs399, [%rd98+1];
	setp.eq.s16 	%p102, %rs399, %rs396;
	ld.global.u8 	%rs402, [%rd99+1];
	setp.eq.s16 	%p103, %rs402, %rs396;
	ld.global.u8 	%rs405, [%rd96+2];
	ld.global.u8 	%rs408, [%rd97+2];
	setp.eq.s16 	%p104, %rs405, %rs408;
	ld.global.u8 	%rs411, [%rd98+2];
	setp.eq.s16 	%p105, %rs411, %rs408;
	ld.global.u8 	%rs414, [%rd99+2];
	setp.eq.s16 	%p106, %rs414, %rs408;
	ld.global.u8 	%rs417, [%rd96+3];
	ld.global.u8 	%rs418, [%rd97+3];
	setp.eq.s16 	%p107, %rs417, %rs418;
	selp.b16 	%rs419, %rs491, 0, %p98;
	selp.b16 	%rs420, %rs419, 0, %p101;
	selp.b16 	%rs421, %rs420, 0, %p104;
	selp.b16 	%rs491, %rs421, 0, %p107;
	ld.global.u8 	%rs422, [%rd98+3];
	setp.eq.s16 	%p108, %rs422, %rs418;
	selp.b16 	%rs423, %rs492, 0, %p99;
	selp.b16 	%rs424, %rs423, 0, %p102;
	selp.b16 	%rs425, %rs424, 0, %p105;
	selp.b16 	%rs492, %rs425, 0, %p108;
	ld.global.u8 	%rs426, [%rd99+3];
	setp.eq.s16 	%p109, %rs426, %rs418;
	selp.b16 	%rs427, %rs493, 0, %p100;
	selp.b16 	%rs428, %rs427, 0, %p103;
	selp.b16 	%rs429, %rs428, 0, %p106;
	selp.b16 	%rs493, %rs429, 0, %p109;
	add.s64 	%rd128, %rd128, 4;
$L__BB1_14:
	setp.eq.s64 	%p110, %rd29, 0;
	@%p110 bra 	$L__BB1_19;
	setp.eq.s64 	%p111, %rd29, 1;
	@%p111 bra 	$L__BB1_17;
	add.s64 	%rd100, %rd7, %rd128;
	ld.global.u8 	%rs431, [%rd100];
	add.s64 	%rd101, %rd1, %rd128;
	ld.global.u8 	%rs434, [%rd101];
	setp.eq.s16 	%p112, %rs431, %rs434;
	add.s64 	%rd102, %rd8, %rd128;
	ld.global.u8 	%rs437, [%rd102];
	setp.eq.s16 	%p113, %rs437, %rs434;
	add.s64 	%rd103, %rd9, %rd128;
	ld.global.u8 	%rs440, [%rd103];
	setp.eq.s16 	%p114, %rs440, %rs434;
	ld.global.u8 	%rs443, [%rd100+1];
	ld.global.u8 	%rs444, [%rd101+1];
	setp.eq.s16 	%p115, %rs443, %rs444;
	selp.b16 	%rs445, %rs491, 0, %p112;
	selp.b16 	%rs491, %rs445, 0, %p115;
	ld.global.u8 	%rs446, [%rd102+1];
	setp.eq.s16 	%p116, %rs446, %rs444;
	selp.b16 	%rs447, %rs492, 0, %p113;
	selp.b16 	%rs492, %rs447, 0, %p116;
	ld.global.u8 	%rs448, [%rd103+1];
	setp.eq.s16 	%p117, %rs448, %rs444;
	selp.b16 	%rs449, %rs493, 0, %p114;
	selp.b16 	%rs493, %rs449, 0, %p117;
	add.s64 	%rd128, %rd128, 2;
$L__BB1_17:
	and.b64  	%rd104, %rd62, 1;
	setp.eq.b64 	%p118, %rd104, 1;
	not.pred 	%p119, %p118;
	@%p119 bra 	$L__BB1_19;
	add.s64 	%rd105, %rd7, %rd128;
	ld.global.u8 	%rs450, [%rd105];
	add.s64 	%rd106, %rd1, %rd128;
	ld.global.u8 	%rs451, [%rd106];
	setp.eq.s16 	%p120, %rs450, %rs451;
	selp.b16 	%rs491, %rs491, 0, %p120;
	add.s64 	%rd107, %rd8, %rd128;
	ld.global.u8 	%rs452, [%rd107];
	setp.eq.s16 	%p121, %rs452, %rs451;
	selp.b16 	%rs492, %rs492, 0, %p121;
	add.s64 	%rd108, %rd9, %rd128;
	ld.global.u8 	%rs453, [%rd108];
	setp.eq.s16 	%p122, %rs453, %rs451;
	selp.b16 	%rs493, %rs493, 0, %p122;
$L__BB1_19:
	or.b16  	%rs454, %rs491, %rs492;
	or.b16  	%rs455, %rs454, %rs493;
	and.b16  	%rs456, %rs455, 255;
	setp.ne.s16 	%p135, %rs456, 0;
	bra.uni 	$L__BB1_38;
$L__BB1_20:
	setp.lt.u64 	%p10, %rd10, %rd62;
	mov.pred 	%p135, 0;
	@%p10 bra 	$L__BB1_38;
	sub.s64 	%rd34, %rd10, %rd62;
	setp.eq.s64 	%p12, %rd62, 0;
	mov.pred 	%p135, -1;
	@%p12 bra 	$L__BB1_38;
	setp.lt.u64 	%p13, %rd62, 8;
	mov.b16 	%rs517, 1;
	mov.b64 	%rd134, 0;
	mov.u16 	%rs516, %rs517;
	mov.u16 	%rs515, %rs517;
	@%p13 bra 	$L__BB1_25;
	and.b64  	%rd134, %rd62, -8;
	sub.s64 	%rd72, 3, %rd62;
	add.s64 	%rd131, %rd10, %rd6;
	add.s64 	%rd37, %rd4, %rd72;
	add.s64 	%rd38, %rd5, %rd72;
	add.s64 	%rd130, %rd1, 3;
	mov.b16 	%rs517, 1;
	mov.u64 	%rd132, %rd134;
$L__BB1_24:
	.pragma "nounroll";
	ld.param.u64 	%rd120, [_Z13filter_kernelPKcS0_S0_PKmS2_S0_miPim_param_0];
	cvta.to.global.u64 	%rd73, %rd120;
	sub.s64 	%rd74, %rd73, %rd62;
	add.s64 	%rd75, %rd74, %rd131;
	ld.global.u8 	%rs82, [%rd75];
	ld.global.u8 	%rs85, [%rd130+-3];
	setp.eq.s16 	%p14, %rs82, %rs85;
	add.s64 	%rd76, %rd37, %rd131;
	ld.global.u8 	%rs88, [%rd76+-3];
	setp.eq.s16 	%p15, %rs88, %rs85;
	add.s64 	%rd77, %rd38, %rd131;
	ld.global.u8 	%rs91, [%rd77+-3];
	setp.eq.s16 	%p16, %rs91, %rs85;
	ld.global.u8 	%rs94, [%rd75+1];
	ld.global.u8 	%rs97, [%rd130+-2];
	setp.eq.s16 	%p17, %rs94, %rs97;
	ld.global.u8 	%rs100, [%rd76+-2];
	setp.eq.s16 	%p18, %rs100, %rs97;
	ld.global.u8 	%rs103, [%rd77+-2];
	setp.eq.s16 	%p19, %rs103, %rs97;
	ld.global.u8 	%rs106, [%rd75+2];
	ld.global.u8 	%rs109, [%rd130+-1];
	setp.eq.s16 	%p20, %rs106, %rs109;
	ld.global.u8 	%rs112, [%rd76+-1];
	setp.eq.s16 	%p21, %rs112, %rs109;
	ld.global.u8 	%rs115, [%rd77+-1];
	setp.eq.s16 	%p22, %rs115, %rs109;
	ld.global.u8 	%rs118, [%rd75+3];
	ld.global.u8 	%rs121, [%rd130];
	setp.eq.s16 	%p23, %rs118, %rs121;
	ld.global.u8 	%rs124, [%rd76];
	setp.eq.s16 	%p24, %rs124, %rs121;
	ld.global.u8 	%rs127, [%rd77];
	setp.eq.s16 	%p25, %rs127, %rs121;
	ld.global.u8 	%rs130, [%rd75+4];
	ld.global.u8 	%rs133, [%rd130+1];
	setp.eq.s16 	%p26, %rs130, %rs133;
	ld.global.u8 	%rs136, [%rd76+1];
	setp.eq.s16 	%p27, %rs136, %rs133;
	ld.global.u8 	%rs139, [%rd77+1];
	setp.eq.s16 	%p28, %rs139, %rs133;
	ld.global.u8 	%rs142, [%rd75+5];
	ld.global.u8 	%rs145, [%rd130+2];
	setp.eq.s16 	%p29, %rs142, %rs145;
	ld.global.u8 	%rs148, [%rd76+2];
	setp.eq.s16 	%p30, %rs148, %rs145;
	ld.global.u8 	%rs151, [%rd77+2];
	setp.eq.s16 	%p31, %rs151, %rs145;
	ld.global.u8 	%rs154, [%rd75+6];
	ld.global.u8 	%rs157, [%rd130+3];
	setp.eq.s16 	%p32, %rs154, %rs157;
	ld.global.u8 	%rs160, [%rd76+3];
	setp.eq.s16 	%p33, %rs160, %rs157;
	ld.global.u8 	%rs163, [%rd77+3];
	setp.eq.s16 	%p34, %rs163, %rs157;
	ld.global.u8 	%rs166, [%rd75+7];
	ld.global.u8 	%rs167, [%rd130+4];
	setp.eq.s16 	%p35, %rs166, %rs167;
	selp.b16 	%rs168, %rs515, 0, %p14;
	selp.b16 	%rs169, %rs168, 0, %p17;
	selp.b16 	%rs170, %rs169, 0, %p20;
	selp.b16 	%rs171, %rs170, 0, %p23;
	selp.b16 	%rs172, %rs171, 0, %p26;
	selp.b16 	%rs173, %rs172, 0, %p29;
	selp.b16 	%rs174, %rs173, 0, %p32;
	selp.b16 	%rs515, %rs174, 0, %p35;
	ld.global.u8 	%rs175, [%rd76+4];
	setp.eq.s16 	%p36, %rs175, %rs167;
	selp.b16 	%rs176, %rs516, 0, %p15;
	selp.b16 	%rs177, %rs176, 0, %p18;
	selp.b16 	%rs178, %rs177, 0, %p21;
	selp.b16 	%rs179, %rs178, 0, %p24;
	selp.b16 	%rs180, %rs179, 0, %p27;
	selp.b16 	%rs181, %rs180, 0, %p30;
	selp.b16 	%rs182, %rs181, 0, %p33;
	selp.b16 	%rs516, %rs182, 0, %p36;
	ld.global.u8 	%rs183, [%rd77+4];
	setp.eq.s16 	%p37, %rs183, %rs167;
	selp.b16 	%rs184, %rs517, 0, %p16;
	selp.b16 	%rs185, %rs184, 0, %p19;
	selp.b16 	%rs186, %rs185, 0, %p22;
	selp.b16 	%rs187, %rs186, 0, %p25;
	selp.b16 	%rs188, %rs187, 0, %p28;
	selp.b16 	%rs189, %rs188, 0, %p31;
	selp.b16 	%rs190, %rs189, 0, %p34;
	selp.b16 	%rs517, %rs190, 0, %p37;
	add.s64 	%rd132, %rd132, -8;
	add.s64 	%rd131, %rd131, 8;
	add.s64 	%rd130, %rd130, 8;
	setp.ne.s64 	%p38, %rd132, 0;
	@%p38 bra 	$L__BB1_24;
$L__BB1_25:
	and.b64  	%rd47, %rd62, 7;
	setp.eq.s64 	%p39, %rd47, 0;
	@%p39 bra 	$L__BB1_33;
	and.b64  	%rd48, %rd62, 3;
	setp.lt.u64 	%p40, %rd47, 4;
	@%p40 bra 	$L__BB1_28;
	add.s64 	%rd78, %rd134, %rd34;
	add.s64 	%rd79, %rd7, %rd78;
	ld.global.u8 	%rs192, [%rd79];
	add.s64 	%rd80, %rd1, %rd134;
	ld.global.u8 	%rs195, [%rd80];
	setp.eq.s16 	%p41, %rs192, %rs195;
	add.s64 	%rd81, %rd8, %rd78;
	ld.global.u8 	%rs198, [%rd81];
	setp.eq.s16 	%p42, %rs198, %rs195;
	add.s64 	%rd82, %rd9, %rd78;
	ld.global.u8 	%rs201, [%rd82];
	setp.eq.s16 	%p43, %rs201, %rs195;
	ld.global.u8 	%rs204, [%rd79+1];
	ld.global.u8 	%rs207, [%rd80+1];
	setp.eq.s16 	%p44, %rs204, %rs207;
	ld.global.u8 	%rs210, [%rd81+1];
	setp.eq.s16 	%p45, %rs210, %rs207;
	ld.global.u8 	%rs213, [%rd82+1];
	setp.eq.s16 	%p46, %rs213, %rs207;
	ld.global.u8 	%rs216, [%rd79+2];
	ld.global.u8 	%rs219, [%rd80+2];
	setp.eq.s16 	%p47, %rs216, %rs219;
	ld.global.u8 	%rs222, [%rd81+2];
	setp.eq.s16 	%p48, %rs222, %rs219;
	ld.global.u8 	%rs225, [%rd82+2];
	setp.eq.s16 	%p49, %rs225, %rs219;
	ld.global.u8 	%rs228, [%rd79+3];
	ld.global.u8 	%rs229, [%rd80+3];
	setp.eq.s16 	%p50, %rs228, %rs229;
	selp.b16 	%rs230, %rs515, 0, %p41;
	selp.b16 	%rs231, %rs230, 0, %p44;
	selp.b16 	%rs232, %rs231, 0, %p47;
	selp.b16 	%rs515, %rs232, 0, %p50;
	ld.global.u8 	%rs233, [%rd81+3];
	setp.eq.s16 	%p51, %rs233, %rs229;
	selp.b16 	%rs234, %rs516, 0, %p42;
	selp.b16 	%rs235, %rs234, 0, %p45;
	selp.b16 	%rs236, %rs235, 0, %p48;
	selp.b16 	%rs516, %rs236, 0, %p51;
	ld.global.u8 	%rs237, [%rd82+3];
	setp.eq.s16 	%p52, %rs237, %rs229;
	selp.b16 	%rs238, %rs517, 0, %p43;
	selp.b16 	%rs239, %rs238, 0, %p46;
	selp.b16 	%rs240, %rs239, 0, %p49;
	selp.b16 	%rs517, %rs240, 0, %p52;
	add.s64 	%rd134, %rd134, 4;
$L__BB1_28:
	setp.eq.s64 	%p53, %rd48, 0;
	@%p53 bra 	$L__BB1_33;
	setp.eq.s64 	%p54, %rd48, 1;
	@%p54 bra 	$L__BB1_31;
	add.s64 	%rd83, %rd134, %rd34;
	add.s64 	%rd84, %rd7, %rd83;
	ld.global.u8 	%rs242, [%rd84];
	add.s64 	%rd85, %rd1, %rd134;
	ld.global.u8 	%rs245, [%rd85];
	setp.eq.s16 	%p55, %rs242, %rs245;
	add.s64 	%rd86, %rd8, %rd83;
	ld.global.u8 	%rs248, [%rd86];
	setp.eq.s16 	%p56, %rs248, %rs245;
	add.s64 	%rd87, %rd9, %rd83;
	ld.global.u8 	%rs251, [%rd87];
	setp.eq.s16 	%p57, %rs251, %rs245;
	ld.global.u8 	%rs254, [%rd84+1];
	ld.global.u8 	%rs255, [%rd85+1];
	setp.eq.s16 	%p58, %rs254, %rs255;
	selp.b16 	%rs256, %rs515, 0, %p55;
	selp.b16 	%rs515, %rs256, 0, %p58;
	ld.global.u8 	%rs257, [%rd86+1];
	setp.eq.s16 	%p59, %rs257, %rs255;
	selp.b16 	%rs258, %rs516, 0, %p56;
	selp.b16 	%rs516, %rs258, 0, %p59;
	ld.global.u8 	%rs259, [%rd87+1];
	setp.eq.s16 	%p60, %rs259, %rs255;
	selp.b16 	%rs260, %rs517, 0, %p57;
	selp.b16 	%rs517, %rs260, 0, %p60;
	add.s64 	%rd134, %rd134, 2;
$L__BB1_31:
	and.b64  	%rd88, %rd62, 1;
	setp.eq.b64 	%p61, %rd88, 1;
	not.pred 	%p62, %p61;
	@%p62 bra 	$L__BB1_33;
	add.s64 	%rd89, %rd134, %rd34;
	add.s64 	%rd90, %rd7, %rd89;
	ld.global.u8 	%rs261, [%rd90];
	add.s64 	%rd91, %rd1, %rd134;
	ld.global.u8 	%rs262, [%rd91];
	setp.eq.s16 	%p63, %rs261, %rs262;
	selp.b16 	%rs515, %rs515, 0, %p63;
	add.s64 	%rd92, %rd8, %rd89;
	ld.global.u8 	%rs263, [%rd92];
	setp.eq.s16 	%p64, %rs263, %rs262;
	selp.b16 	%rs516, %rs516, 0, %p64;
	add.s64 	%rd93, %rd9, %rd89;
	ld.global.u8 	%rs264, [%rd93];
	setp.eq.s16 	%p65, %rs264, %rs262;
	selp.b16 	%rs517, %rs517, 0, %p65;
$L__BB1_33:
	or.b16  	%rs265, %rs515, %rs516;
	or.b16  	%rs266, %rs265, %rs517;
	and.b16  	%rs267, %rs266, 255;
	setp.ne.s16 	%p135, %rs267, 0;
	bra.uni 	$L__BB1_38;
$L__BB1_34:
	add.s64 	%rd137, %rd137, 1;
	setp.eq.s64 	%p130, %rd137, %rd62;
	@%p130 bra 	$L__BB1_36;
$L__BB1_35:
	add.s64 	%rd111, %rd137, %rd136;
	add.s64 	%rd112, %rd7, %rd111;
	ld.global.u8 	%rs458, [%rd112];
	add.s64 	%rd113, %rd1, %rd137;
	ld.global.u8 	%rs459, [%rd113];
	setp.eq.s16 	%p126, %rs458, %rs459;
	selp.b16 	%rs520, %rs520, 0, %p126;
	add.s64 	%rd114, %rd8, %rd111;
	ld.global.u8 	%rs460, [%rd114];
	setp.eq.s16 	%p127, %rs460, %rs459;
	selp.b16 	%rs519, %rs519, 0, %p127;
	add.s64 	%rd115, %rd9, %rd111;
	ld.global.u8 	%rs462, [%rd115];
	setp.eq.s16 	%p128, %rs462, %rs459;
	selp.b16 	%rs518, %rs518, 0, %p128;
	or.b16  	%rs464, %rs520, %rs519;
	or.b16  	%rs465, %rs464, %rs518;
	and.b16  	%rs466, %rs465, 255;
	setp.eq.s16 	%p129, %rs466, 0;
	mov.pred 	%p135, 0;
	@%p129 bra 	$L__BB1_37;
	bra.uni 	$L__BB1_34;
$L__BB1_36:
	setp.ne.s16 	%p135, %rs466, 0;
$L__BB1_37:
	add.s64 	%rd136, %rd136, 1;
	setp.le.u64 	%p131, %rd136, %rd11;
	not.pred 	%p132, %p135;
	and.pred  	%p133, %p132, %p131;
	@%p133 bra 	$L__BB1_5;
$L__BB1_38:
	ld.param.u64 	%rd121, [_Z13filter_kernelPKcS0_S0_PKmS2_S0_miPim_param_8];
	selp.u32 	%r6, 1, 0, %p135;
	cvta.to.global.u64 	%rd116, %rd121;
	shl.b64 	%rd117, %rd2, 2;
	add.s64 	%rd118, %rd116, %rd117;
	st.global.u32 	[%rd118], %r6;
$L__BB1_39:
	ret;

}


// ===== COMPILED SASS (sm_100) =====

	.target	sm_100

	.elftype	@"ET_EXEC"


//--------------------- .note.nv.tkinfo           --------------------------
	.section	.note.nv.tkinfo,"",@"SHT_NOTE"
	.sectionflags	@"SHF_NOTE_NV_TKINFO"
	.tkinfo
        /*0018*/ 	.word	0x00000002
        /*0030*/ 	.string	""
        /*0030*/ 	.string	"ptxas"
        /*0030*/ 	.string	"Cuda compilation tools, release 13.0, V13.0.88"
        /*0030*/ 	.string	"Build cuda_13.0.r13.0/compiler.36424714_0"
        /*0030*/ 	.string	"-arch sm_100 -m 64 "



//--------------------- .note.nv.cuinfo           --------------------------
	.section	.note.nv.cuinfo,"",@"SHT_NOTE"
	.sectionflags	@"SHF_NOTE_NV_CUINFO"
        /*0018*/ 	.short	0x0002
        /*001a*/ 	.short	0x0064
        /*001c*/ 	.short	0x0082
	.zero		2


//--------------------- .nv.info                  --------------------------
	.section	.nv.info,"",@"SHT_CUDA_INFO"
	.align	4


	//----- nvinfo : EIATTR_REGCOUNT
	.align		4
        /*0000*/ 	.byte	0x04, 0x2f
        /*0002*/ 	.short	(.L_1 - .L_0)
	.align		4
.L_0:
        /*0004*/ 	.word	index@(_Z18levenshtein_kernelPKcPKmS2_S0_mPmm)
        /*0008*/ 	.word	0x00000020


	//----- nvinfo : EIATTR_FRAME_SIZE
	.align		4
.L_1:
        /*000c*/ 	.byte	0x04, 0x11
        /*000e*/ 	.short	(.L_3 - .L_2)
	.align		4
.L_2:
        /*0010*/ 	.word	index@(_Z18levenshtein_kernelPKcPKmS2_S0_mPmm)
        /*0014*/ 	.word	0x00000000


	//----- nvinfo : EIATTR_REGCOUNT
	.align		4
.L_3:
        /*0018*/ 	.byte	0x04, 0x2f
        /*001a*/ 	.short	(.L_5 - .L_4)
	.align		4
.L_4:
        /*001c*/ 	.word	index@(_Z13filter_kernelPKcS0_S0_PKmS2_S0_miPim)
        /*0020*/ 	.word	0x00000020


	//----- nvinfo : EIATTR_FRAME_SIZE
	.align		4
.L_5:
        /*0024*/ 	.byte	0x04, 0x11
        /*0026*/ 	.short	(.L_7 - .L_6)
	.align		4
.L_6:
        /*0028*/ 	.word	index@(_Z13filter_kernelPKcS0_S0_PKmS2_S0_miPim)
        /*002c*/ 	.word	0x00000000


	//----- nvinfo : EIATTR_MIN_STACK_SIZE
	.align		4
.L_7:
        /*0030*/ 	.byte	0x04, 0x12
        /*0032*/ 	.short	(.L_9 - .L_8)
	.align		4
.L_8:
        /*0034*/ 	.word	index@(_Z13filter_kernelPKcS0_S0_PKmS2_S0_miPim)
        /*0038*/ 	.word	0x00000000


	//----- nvinfo : EIATTR_MIN_STACK_SIZE
	.align		4
.L_9:
        /*003c*/ 	.byte	0x04, 0x12
        /*003e*/ 	.short	(.L_11 - .L_10)
	.align		4
.L_10:
        /*0040*/ 	.word	index@(_Z18levenshtein_kernelPKcPKmS2_S0_mPmm)
        /*0044*/ 	.word	0x00000000
.L_11:


//--------------------- .nv.compat                --------------------------
	.section	.nv.compat,"",@"SHT_CUDA_COMPAT_INFO"
	.align	4
        /*0000*/ 	.byte	0x02, 0x09, 0x00, 0x00, 0x02, 0x02, 0x01, 0x00, 0x02, 0x05, 0x05, 0x00, 0x03, 0x07, 0x01, 0x01
        /*0010*/ 	.byte	0x02, 0x03, 0x00, 0x00, 0x02, 0x06, 0x01, 0x00, 0x04, 0x0b, 0x08, 0x00, 0x09, 0x00, 0x00, 0x00
        /*0020*/ 	.byte	0x00, 0x00, 0x00, 0x00


//--------------------- .nv.info._Z13filter_kernelPKcS0_S0_PKmS2_S0_miPim --------------------------
	.section	.nv.info._Z13filter_kernelPKcS0_S0_PKmS2_S0_miPim,"",@"SHT_CUDA_INFO"
	.sectionflags	@""
	.align	4


	//----- nvinfo : EIATTR_CUDA_API_VERSION
	.align		4
        /*0000*/ 	.byte	0x04, 0x37
        /*0002*/ 	.short	(.L_13 - .L_12)
.L_12:
        /*0004*/ 	.word	0x00000082


	//----- nvinfo : EIATTR_KPARAM_INFO
	.align		4
.L_13:
        /*0008*/ 	.byte	0x04, 0x17
        /*000a*/ 	.short	(.L_15 - .L_14)
.L_14:
        /*000c*/ 	.word	0x00000000
        /*0010*/ 	.short	0x0009
        /*0012*/ 	.short	0x0048
        /*0014*/ 	.byte	0x00, 0xf0, 0x21, 0x00


	//----- nvinfo : EIATTR_KPARAM_INFO
	.align		4
.L_15:
        /*0018*/ 	.byte	0x04, 0x17
        /*001a*/ 	.short	(.L_17 - .L_16)
.L_16:
        /*001c*/ 	.word	0x00000000
        /*0020*/ 	.short	0x0008
        /*0022*/ 	.short	0x0040
        /*0024*/ 	.byte	0x00, 0xf5, 0x21, 0x00


	//----- nvinfo : EIATTR_KPARAM_INFO
	.align		4
.L_17:
        /*0028*/ 	.byte	0x04, 0x17
        /*002a*/ 	.short	(.L_19 - .L_18)
.L_18:
        /*002c*/ 	.word	0x00000000
        /*0030*/ 	.short	0x0007
        /*0032*/ 	.short	0x0038
        /*0034*/ 	.byte	0x00, 0xf0, 0x11, 0x00


	//----- nvinfo : EIATTR_KPARAM_INFO
	.align		4
.L_19:
        /*0038*/ 	.byte	0x04, 0x17
        /*003a*/ 	.short	(.L_21 - .L_20)
.L_20:
        /*003c*/ 	.word	0x00000000
        /*0040*/ 	.short	0x0006
        /*0042*/ 	.short	0x0030
        /*0044*/ 	.byte	0x00, 0xf0, 0x21, 0x00


	//----- nvinfo : EIATTR_KPARAM_INFO
	.align		4
.L_21:
        /*0048*/ 	.byte	0x04, 0x17
        /*004a*/ 	.short	(.L_23 - .L_22)
.L_22:
        /*004c*/ 	.word	0x00000000
        /*0050*/ 	.short	0x0005
        /*0052*/ 	.short	0x0028
        /*0054*/ 	.byte	0x00, 0xf5, 0x21, 0x00


	//----- nvinfo : EIATTR_KPARAM_INFO
	.align		4
.L_23:
        /*0058*/ 	.byte	0x04, 0x17
        /*005a*/ 	.short	(.L_25 - .L_24)
.L_24:
        /*005c*/ 	.word	0x00000000
        /*0060*/ 	.short	0x0004
        /*0062*/ 	.short	0x0020
        /*0064*/ 	.byte	0x00, 0xf5, 0x21, 0x00


	//----- nvinfo : EIATTR_KPARAM_INFO
	.align		4
.L_25:
        /*0068*/ 	.byte	0x04, 0x17
        /*006a*/ 	.short	(.L_27 - .L_26)
.L_26:
        /*006c*/ 	.word	0x00000000
        /*0070*/ 	.short	0x0003
        /*0072*/ 	.short	0x0018
        /*0074*/ 	.byte	0x00, 0xf5, 0x21, 0x00


	//----- nvinfo : EIATTR_KPARAM_INFO
	.align		4
.L_27:
        /*0078*/ 	.byte	0x04, 0x17
        /*007a*/ 	.short	(.L_29 - .L_28)
.L_28:
        /*007c*/ 	.word	0x00000000
        /*0080*/ 	.short	0x0002
        /*0082*/ 	.short	0x0010
        /*0084*/ 	.byte	0x00, 0xf5, 0x21, 0x00


	//----- nvinfo : EIATTR_KPARAM_INFO
	.align		4
.L_29:
        /*0088*/ 	.byte	0x04, 0x17
        /*008a*/ 	.short	(.L_31 - .L_30)
.L_30:
        /*008c*/ 	.word	0x00000000
        /*0090*/ 	.short	0x0001
        /*0092*/ 	.short	0x0008
        /*0094*/ 	.byte	0x00, 0xf5, 0x21, 0x00


	//----- nvinfo : EIATTR_KPARAM_INFO
	.align		4
.L_31:
        /*0098*/ 	.byte	0x04, 0x17
        /*009a*/ 	.short	(.L_33 - .L_32)
.L_32:
        /*009c*/ 	.word	0x00000000
        /*00a0*/ 	.short	0x0000
        /*00a2*/ 	.short	0x0000
        /*00a4*/ 	.byte	0x00, 0xf5, 0x21, 0x00


	//----- nvinfo : EIATTR_SPARSE_MMA_MASK
	.align		4
.L_33:
        /*00a8*/ 	.byte	0x03, 0x50
        /*00aa*/ 	.short	0x0000


	//----- nvinfo : EIATTR_MAXREG_COUNT
	.align		4
        /*00ac*/ 	.byte	0x03, 0x1b
        /*00ae*/ 	.short	0x00ff


	//----- nvinfo : EIATTR_MERCURY_ISA_VERSION
	.align		4
        /*00b0*/ 	.byte	0x03, 0x5f
        /*00b2*/ 	.short	0x0101


	//----- nvinfo : EIATTR_VRC_CTA_INIT_COUNT
	.align		4
        /*00b4*/ 	.byte	0x02, 0x4a
	.zero		1
	.zero		1


	//----- nvinfo : EIATTR_EXIT_INSTR_OFFSETS
	.align		4
        /*00b8*/ 	.byte	0x04, 0x1c
        /*00ba*/ 	.short	(.L_35 - .L_34)


	//   ....[0]....
.L_34:
        /*00bc*/ 	.word	0x00000090


	//   ....[1]....
        /*00c0*/ 	.word	0x00002780


	//----- nvinfo : EIATTR_CRS_STACK_SIZE
	.align		4
.L_35:
        /*00c4*/ 	.byte	0x04, 0x1e
        /*00c6*/ 	.short	(.L_37 - .L_36)
.L_36:
        /*00c8*/ 	.word	0x00000000


	//----- nvinfo : EIATTR_CBANK_PARAM_SIZE
	.align		4
.L_37:
        /*00cc*/ 	.byte	0x03, 0x19
        /*00ce*/ 	.short	0x0050


	//----- nvinfo : EIATTR_PARAM_CBANK
	.align		4
        /*00d0*/ 	.byte	0x04, 0x0a
        /*00d2*/ 	.short	(.L_39 - .L_38)
	.align		4
.L_38:
        /*00d4*/ 	.word	index@(.nv.constant0._Z13filter_kernelPKcS0_S0_PKmS2_S0_miPim)
        /*00d8*/ 	.short	0x0380
        /*00da*/ 	.short	0x0050


	//----- nvinfo : EIATTR_SW_WAR
	.align		4
.L_39:
        /*00dc*/ 	.byte	0x04, 0x36
        /*00de*/ 	.short	(.L_41 - .L_40)
.L_40:
        /*00e0*/ 	.word	0x00000008
.L_41:


//--------------------- .nv.info._Z18levenshtein_kernelPKcPKmS2_S0_mPmm --------------------------
	.section	.nv.info._Z18levenshtein_kernelPKcPKmS2_S0_mPmm,"",@"SHT_CUDA_INFO"
	.sectionflags	@""
	.align	4


	//----- nvinfo : EIATTR_CUDA_API_VERSION
	.align		4
        /*0000*/ 	.byte	0x04, 0x37
        /*0002*/ 	.short	(.L_43 - .L_42)
.L_42:
        /*0004*/ 	.word	0x00000082


	//----- nvinfo : EIATTR_KPARAM_INFO
	.align		4
.L_43:
        /*0008*/ 	.byte	0x04, 0x17
        /*000a*/ 	.short	(.L_45 - .L_44)
.L_44:
        /*000c*/ 	.word	0x00000000
        /*0010*/ 	.short	0x0006
        /*0012*/ 	.short	0x0030
        /*0014*/ 	.byte	0x00, 0xf0, 0x21, 0x00


	//----- nvinfo : EIATTR_KPARAM_INFO
	.align		4
.L_45:
        /*0018*/ 	.byte	0x04, 0x17
        /*001a*/ 	.short	(.L_47 - .L_46)
.L_46:
        /*001c*/ 	.word	0x00000000
        /*0020*/ 	.short	0x0005
        /*0022*/ 	.short	0x0028
        /*0024*/ 	.byte	0x00, 0xf5, 0x21, 0x00


	//----- nvinfo : EIATTR_KPARAM_INFO
	.align		4
.L_47:
        /*0028*/ 	.byte	0x04, 0x17
        /*002a*/ 	.short	(.L_49 - .L_48)
.L_48:
        /*002c*/ 	.word	0x00000000
        /*0030*/ 	.short	0x0004
        /*0032*/ 	.short	0x0020
        /*0034*/ 	.byte	0x00, 0xf0, 0x21, 0x00


	//----- nvinfo : EIATTR_KPARAM_INFO
	.align		4
.L_49:
        /*0038*/ 	.byte	0x04, 0x17
        /*003a*/ 	.short	(.L_51 - .L_50)
.L_50:
        /*003c*/ 	.word	0x00000000
        /*0040*/ 	.short	0x0003
        /*0042*/ 	.short	0x0018
        /*0044*/ 	.byte	0x00, 0xf5, 0x21, 0x00


	//----- nvinfo : EIATTR_KPARAM_INFO
	.align		4
.L_51:
        /*0048*/ 	.byte	0x04, 0x17
        /*004a*/ 	.short	(.L_53 - .L_52)
.L_52:
        /*004c*/ 	.word	0x00000000
        /*0050*/ 	.short	0x0002
        /*0052*/ 	.short	0x0010
        /*0054*/ 	.byte	0x00, 0xf5, 0x21, 0x00


	//----- nvinfo : EIATTR_KPARAM_INFO
	.align		4
.L_53:
        /*0058*/ 	.byte	0x04, 0x17
        /*005a*/ 	.short	(.L_55 - .L_54)
.L_54:
        /*005c*/ 	.word	0x00000000
        /*0060*/ 	.short	0x0001
        /*0062*/ 	.short	0x0008
        /*0064*/ 	.byte	0x00, 0xf5, 0x21, 0x00


	//----- nvinfo : EIATTR_KPARAM_INFO
	.align		4
.L_55:
        /*0068*/ 	.byte	0x04, 0x17
        /*006a*/ 	.short	(.L_57 - .L_56)
.L_56:
        /*006c*/ 	.word	0x00000000
        /*0070*/ 	.short	0x0000
        /*0072*/ 	.short	0x0000
        /*0074*/ 	.byte	0x00, 0xf5, 0x21, 0x00


	//----- nvinfo : EIATTR_SPARSE_MMA_MASK
	.align		4
.L_57:
        /*0078*/ 	.byte	0x03, 0x50
        /*007a*/ 	.short	0x0000


	//----- nvinfo : EIATTR_MAXREG_COUNT
	.align		4
        /*007c*/ 	.byte	0x03, 0x1b
        /*007e*/ 	.short	0x00ff


	//----- nvinfo : EIATTR_EXTERNS
	.align		4
        /*0080*/ 	.byte	0x04, 0x0f
        /*0082*/ 	.short	(.L_59 - .L_58)


	//   ....[0]....
	.align		4
.L_58:
        /*0084*/ 	.word	index@(malloc)


	//   ....[1]....
	.align		4
        /*0088*/ 	.word	index@(free)


	//----- nvinfo : EIATTR_MERCURY_ISA_VERSION
	.align		4
.L_59:
        /*008c*/ 	.byte	0x03, 0x5f
        /*008e*/ 	.short	0x0101


	//----- nvinfo : EIATTR_VRC_CTA_INIT_COUNT
	.align		4
        /*0090*/ 	.byte	0x02, 0x4a
	.zero		1
	.zero		1


	//----- nvinfo : EIATTR_SYSCALL_OFFSETS
	.align		4
        /*0094*/ 	.byte	0x04, 0x46
        /*0096*/ 	.short	(.L_61 - .L_60)


	//   ....[0]....
.L_60:
        /*0098*/ 	.word	0x000002a0


	//   ....[1]....
        /*009c*/ 	.word	0x000017e0


	//----- nvinfo : EIATTR_EXIT_INSTR_OFFSETS
	.align		4
.L_61:
        /*00a0*/ 	.byte	0x04, 0x1c
        /*00a2*/ 	.short	(.L_63 - .L_62)


	//   ....[0]....
.L_62:
        /*00a4*/ 	.word	0x00000090


	//   ....[1]....
        /*00a8*/ 	.word	0x000001c0


	//   ....[2]....
        /*00ac*/ 	.word	0x00000240


	//   ....[3]....
        /*00b0*/ 	.word	0x000017f0


	//----- nvinfo : EIATTR_CRS_STACK_SIZE
	.align		4
.L_63:
        /*00b4*/ 	.byte	0x04, 0x1e
        /*00b6*/ 	.short	(.L_65 - .L_64)
.L_64:
        /*00b8*/ 	.word	0x00000000


	//----- nvinfo : EIATTR_CBANK_PARAM_SIZE
	.align		4
.L_65:
        /*00bc*/ 	.byte	0x03, 0x19
        /*00be*/ 	.short	0x0038


	//----- nvinfo : EIATTR_PARAM_CBANK
	.align		4
        /*00c0*/ 	.byte	0x04, 0x0a
        /*00c2*/ 	.short	(.L_67 - .L_66)
	.align		4
.L_66:
        /*00c4*/ 	.word	index@(.nv.constant0._Z18levenshtein_kernelPKcPKmS2_S0_mPmm)
        /*00c8*/ 	.short	0x0380
        /*00ca*/ 	.short	0x0038


	//----- nvinfo : EIATTR_SW_WAR
	.align		4
.L_67:
        /*00cc*/ 	.byte	0x04, 0x36
        /*00ce*/ 	.short	(.L_69 - .L_68)
.L_68:
        /*00d0*/ 	.word	0x00000008
.L_69:


//--------------------- .nv.callgraph             --------------------------
	.section	.nv.callgraph,"",@"SHT_CUDA_CALLGRAPH"
	.align	4
	.sectionentsize	8
	.align		4
        /*0000*/ 	.word	0x00000000
	.align		4
        /*0004*/ 	.word	0xffffffff
	.align		4
        /*0008*/ 	.word	index@(_Z18levenshtein_kernelPKcPKmS2_S0_mPmm)
	.align		4
        /*000c*/ 	.word	index@(free)
	.align		4
        /*0010*/ 	.word	index@(_Z18levenshtein_kernelPKcPKmS2_S0_mPmm)
	.align		4
        /*0014*/ 	.word	index@(malloc)
	.align		4
        /*0018*/ 	.word	0x00000000
	.align		4
        /*001c*/ 	.word	0xfffffffe
	.align		4
        /*0020*/ 	.word	0x00000000
	.align		4
        /*0024*/ 	.word	0xfffffffd
	.align		4
        /*0028*/ 	.word	0x00000000
	.align		4
        /*002c*/ 	.word	0xfffffffc


//--------------------- .nv.constant4             --------------------------
	.section	.nv.constant4,"a",@progbits
	.align	8
	.align		8
.nv.constant4:
        /*0000*/ 	.dword	malloc
	.align		8
        /*0008*/ 	.dword	free


//--------------------- .text._Z13filter_kernelPKcS0_S0_PKmS2_S0_miPim --------------------------
	.section	.text._Z13filter_kernelPKcS0_S0_PKmS2_S0_miPim,"ax",@progbits
	.align	128
        .global         _Z13filter_kernelPKcS0_S0_PKmS2_S0_miPim
        .type           _Z13filter_kernelPKcS0_S0_PKmS2_S0_miPim,@function
        .size           _Z13filter_kernelPKcS0_S0_PKmS2_S0_miPim,(.L_x_43 - _Z13filter_kernelPKcS0_S0_PKmS2_S0_miPim)
        .other          _Z13filter_kernelPKcS0_S0_PKmS2_S0_miPim,@"STO_CUDA_ENTRY STV_DEFAULT"
_Z13filter_kernelPKcS0_S0_PKmS2_S0_miPim:
.text._Z13filter_kernelPKcS0_S0_PKmS2_S0_miPim:
[----:B------:R-:W-:Y:S01]  /*0000*/  LDC R1, c[0x0][0x37c] ;  /* 0x0000df00ff017b82 */ /* 0x000fe20000000800 */
[----:B------:R-:W0:Y:S07]  /*0010*/  S2R R3, SR_TID.X ;  /* 0x0000000000037919 */ /* 0x000e2e0000002100 */
[----:B------:R-:W0:Y:S01]  /*0020*/  S2UR UR4, SR_CTAID.X ;  /* 0x00000000000479c3 */ /* 0x000e220000002500 */
[----:B------:R-:W1:Y:S07]  /*0030*/  LDCU.64 UR6, c[0x0][0x3c8] ;  /* 0x00007900ff0677ac */ /* 0x000e6e0008000a00 */
[----:B------:R-:W0:Y:S02]  /*0040*/  LDC R10, c[0x0][0x360] ;  /* 0x0000d800ff0a7b82 */ /* 0x000e240000000800 */
[----:B0-----:R-:W-:-:S05]  /*0050*/  IMAD R10, R10, UR4, R3 ;  /* 0x000000040a0a7c24 */ /* 0x001fca000f8e0203 */
[----:B-1----:R-:W-:Y:S02]  /*0060*/  ISETP.GE.U32.AND P0, PT, R10, UR6, PT ;  /* 0x000000060a007c0c */ /* 0x002fe4000bf06070 */
[----:B------:R-:W-:-:S04]  /*0070*/  SHF.R.S32.HI R3, RZ, 0x1f, R10 ;  /* 0x0000001fff037819 */ /* 0x000fc8000001140a */
[----:B------:R-:W-:-:S13]  /*0080*/  ISETP.GE.U32.AND.EX P0, PT, R3, UR7, PT, P0 ;  /* 0x0000000703007c0c */ /* 0x000fda000bf06100 */
[----:B------:R-:W-:Y:S05]  /*0090*/  @P0 EXIT ;  /* 0x000000000000094d */ /* 0x000fea0003800000 */
[----:B------:R-:W0:Y:S01]  /*00a0*/  LDCU.64 UR4, c[0x0][0x3a0] ;  /* 0x00007400ff0477ac */ /* 0x000e220008000a00 */
[C---:B------:R-:W-:Y:S01]  /*00b0*/  IMAD.SHL.U32 R2, R10.reuse, 0x8, RZ ;  /* 0x000000080a027824 */ /* 0x040fe200078e00ff */
[----:B------:R-:W-:Y:S01]  /*00c0*/  SHF.L.U64.HI R3, R10, 0x3, R3 ;  /* 0x000000030a037819 */ /* 0x000fe20000010203 */
[----:B------:R-:W1:Y:S01]  /*00d0*/  LDCU.128 UR8, c[0x0][0x390] ;  /* 0x00007200ff0877ac */ /* 0x000e620008000c00 */
[----:B------:R-:W2:Y:S01]  /*00e0*/  LDCU.64 UR16, c[0x0][0x358] ;  /* 0x00006b00ff1077ac */ /* 0x000ea20008000a00 */
[----:B------:R-:W3:Y:S01]  /*00f0*/  LDCU.128 UR12, c[0x0][0x380] ;  /* 0x00007000ff0c77ac */ /* 0x000ee20008000c00 */
[----:B0-----:R-:W-:Y:S01]  /*0100*/  IADD3 R4, P0, PT, R2, UR4, RZ ;  /* 0x0000000402047c10 */ /* 0x001fe2000ff1e0ff */
[----:B------:R-:W0:Y:S03]  /*0110*/  LDCU UR4, c[0x0][0x3b8] ;  /* 0x00007700ff0477ac */ /* 0x000e260008000800 */
[----:B------:R-:W-:-:S02]  /*0120*/  IADD3.X R5, PT, PT, R3, UR5, RZ, P0, !PT ;  /* 0x0000000503057c10 */ /* 0x000fc400087fe4ff */
[----:B-1----:R-:W-:-:S04]  /*0130*/  IADD3 R2, P0, PT, R2, UR10, RZ ;  /* 0x0000000a02027c10 */ /* 0x002fc8000ff1e0ff */
[----:B--2---:R-:W3:Y:S01]  /*0140*/  LDG.E.64 R4, desc[UR16][R4.64] ;  /* 0x0000001004047981 */ /* 0x004ee2000c1e1b00 */
[----:B------:R-:W-:-:S06]  /*0150*/  IADD3.X R3, PT, PT, R3, UR11, RZ, P0, !PT ;  /* 0x0000000b03037c10 */ /* 0x000fcc00087fe4ff */
[----:B------:R-:W5:Y:S01]  /*0160*/  LDG.E.64 R2, desc[UR16][R2.64] ;  /* 0x0000001002027981 */ /* 0x000f62000c1e1b00 */
[----:B0-----:R-:W-:Y:S01]  /*0170*/  UISETP.NE.AND UP0, UPT, UR4, URZ, UPT ;  /* 0x000000ff0400728c */ /* 0x001fe2000bf05270 */
[C---:B---3--:R-:W-:Y:S02]  /*0180*/  IADD3 R11, P0, PT, R4.reuse, UR12, RZ ;  /* 0x0000000c040b7c10 */ /* 0x048fe4000ff1e0ff */
[C---:B------:R-:W-:Y:S02]  /*0190*/  IADD3 R12, P1, PT, R4.reuse, UR14, RZ ;  /* 0x0000000e040c7c10 */ /* 0x040fe4000ff3e0ff */
[----:B------:R-:W-:Y:S02]  /*01a0*/  IADD3 R13, P2, PT, R4, UR8, RZ ;  /* 0x00000008040d7c10 */ /* 0x000fe4000ff5e0ff */
[C---:B------:R-:W-:Y:S02]  /*01b0*/  IADD3.X R14, PT, PT, R5.reuse, UR13, RZ, P0, !PT ;  /* 0x0000000d050e7c10 */ /* 0x040fe400087fe4ff */
[----:B------:R-:W-:-:S02]  /*01c0*/  IADD3.X R15, PT, PT, R5, UR15, RZ, P1, !PT ;  /* 0x0000000f050f7c10 */ /* 0x000fc40008ffe4ff */
[----:B------:R-:W-:Y:S01]  /*01d0*/  IADD3.X R16, PT, PT, R5, UR9, RZ, P2, !PT ;  /* 0x0000000905107c10 */ /* 0x000fe200097fe4ff */
[----:B------:R-:W-:Y:S06]  /*01e0*/  BRA.U !UP0, `(.L_x_0) ;  /* 0x0000001508387547 */ /* 0x000fec000b800000 */
[----:B------:R-:W-:-:S09]  /*01f0*/  UISETP.NE.AND UP0, UPT, UR4, 0x1, UPT ;  /* 0x000000010400788c */ /* 0x000fd2000bf05270 */
[----:B------:R-:W-:Y:S05]  /*0200*/  BRA.U !UP0, `(.L_x_1) ;  /* 0x0000000108d87547 */ /* 0x000fea000b800000 */
[----:B------:R-:W0:Y:S01]  /*0210*/  LDCU.64 UR4, c[0x0][0x3b0] ;  /* 0x00007600ff0477ac */ /* 0x000e220008000a00 */
[----:B------:R-:W-:Y:S01]  /*0220*/  PLOP3.LUT P0, PT, PT, PT, PT, 0x80, 0x8 ;  /* 0x000000000008781c */ /* 0x000fe20003f0f070 */
[----:B0-----:R-:W-:-:S04]  /*0230*/  UISETP.NE.U32.AND UP0, UPT, UR4, URZ, UPT ;  /* 0x000000ff0400728c */ /* 0x001fc8000bf05070 */
[----:B------:R-:W-:-:S09]  /*0240*/  UISETP.NE.AND.EX UP0, UPT, UR5, URZ, UPT, UP0 ;  /* 0x000000ff0500728c */ /* 0x000fd2000bf05300 */
[----:B------:R-:W-:Y:S05]  /*0250*/  BRA.U !UP0, `(.L_x_2) ;  /* 0x0000002508307547 */ /* 0x000fea000b800000 */
[----:B-----5:R-:W-:Y:S01]  /*0260*/  IADD3 R0, P0, PT, R2, -UR4, RZ ;  /* 0x8000000402007c10 */ /* 0x020fe2000ff1e0ff */
[----:B------:R-:W-:Y:S01]  /*0270*/  BSSY.RECONVERGENT B0, `(.L_x_3) ;  /* 0x000002e000007945 */ /* 0x000fe20003800200 */
[----:B------:R-:W-:Y:S01]  /*0280*/  CS2R R18, SRZ ;  /* 0x0000000000127805 */ /* 0x000fe2000001ff00 */
[----:B------:R-:W0:Y:S01]  /*0290*/  LDCU.64 UR6, c[0x0][0x3a8] ;  /* 0x00007500ff0677ac */ /* 0x000e220008000a00 */
[----:B------:R-:W-:Y:S01]  /*02a0*/  IADD3.X R17, PT, PT, R3, ~UR5, RZ, P0, !PT ;  /* 0x8000000503117c10 */ /* 0x000fe200087fe4ff */
[----:B------:R-:W1:Y:S08]  /*02b0*/  LDCU.64 UR10, c[0x0][0x3b0] ;  /* 0x00007600ff0a77ac */ /* 0x000e700008000a00 */
.L_x_7:
[----:B------:R-:W-:Y:S01]  /*02c0*/  BSSY.RECONVERGENT B1, `(.L_x_4) ;  /* 0x0000023000017945 */ /* 0x000fe20003800200 */
[----:B------:R-:W-:Y:S01]  /*02d0*/  IMAD.MOV.U32 R22, RZ, RZ, 0x1 ;  /* 0x00000001ff167424 */ /* 0x000fe200078e00ff */
[----:B------:R-:W-:Y:S01]  /*02e0*/  CS2R R20, SRZ ;  /* 0x0000000000147805 */ /* 0x000fe2000001ff00 */
[----:B------:R-:W-:Y:S02]  /*02f0*/  IMAD.MOV.U32 R23, RZ, RZ, 0x1 ;  /* 0x00000001ff177424 */ /* 0x000fe400078e00ff */
[----:B------:R-:W-:-:S07]  /*0300*/  IMAD.MOV.U32 R24, RZ, RZ, 0x1 ;  /* 0x00000001ff187424 */ /* 0x000fce00078e00ff */
.L_x_6:
[----:B------:R-:W-:Y:S02]  /*0310*/  IADD3 R8, P0, PT, R19, R20, RZ ;  /* 0x0000001413087210 */ /* 0x000fe40007f1e0ff */
[----:B0-----:R-:W-:-:S03]  /*0320*/  IADD3 R2, P1, PT, R20, UR6, RZ ;  /* 0x0000000614027c10 */ /* 0x001fc6000ff3e0ff */
[----:B------:R-:W-:Y:S01]  /*0330*/  IMAD.X R9, R18, 0x1, R21, P0 ;  /* 0x0000000112097824 */ /* 0x000fe200000e0615 */
[----:B------:R-:W-:Y:S02]  /*0340*/  IADD3.X R3, PT, PT, R21, UR7, RZ, P1, !PT ;  /* 0x0000000715037c10 */ /* 0x000fe40008ffe4ff */
[C---:B------:R-:W-:Y:S02]  /*0350*/  IADD3 R4, P0, PT, R8.reuse, R11, RZ ;  /* 0x0000000b08047210 */ /* 0x040fe40007f1e0ff */
[C---:B------:R-:W-:Y:S02]  /*0360*/  IADD3 R6, P1, PT, R8.reuse, R12, RZ ;  /* 0x0000000c08067210 */ /* 0x040fe40007f3e0ff */
[----:B------:R-:W-:Y:S01]  /*0370*/  IADD3 R8, P2, PT, R8, R13, RZ ;  /* 0x0000000d08087210 */ /* 0x000fe20007f5e0ff */
[C---:B------:R-:W-:Y:S01]  /*0380*/  IMAD.X R5, R9.reuse, 0x1, R14, P0 ;  /* 0x0000000109057824 */ /* 0x040fe200000e060e */
[----:B------:R-:W2:Y:S01]  /*0390*/  LDG.E.U8 R3, desc[UR16][R2.64] ;  /* 0x0000001002037981 */ /* 0x000ea2000c1e1100 */
[----:B------:R-:W-:-:S02]  /*03a0*/  IMAD.X R7, R9, 0x1, R15, P1 ;  /* 0x0000000109077824 */ /* 0x000fc400008e060f */
[----:B------:R-:W-:Y:S01]  /*03b0*/  IMAD.X R9, R9, 0x1, R16, P2 ;  /* 0x0000000109097824 */ /* 0x000fe200010e0610 */
[----:B------:R-:W2:Y:S04]  /*03c0*/  LDG.E.U8 R4, desc[UR16][R4.64] ;  /* 0x0000001004047981 */ /* 0x000ea8000c1e1100 */
[----:B------:R-:W3:Y:S04]  /*03d0*/  LDG.E.U8 R6, desc[UR16][R6.64] ;  /* 0x0000001006067981 */ /* 0x000ee8000c1e1100 */
[----:B------:R-:W4:Y:S01]  /*03e0*/  LDG.E.U8 R8, desc[UR16][R8.64] ;  /* 0x0000001008087981 */ /* 0x000f22000c1e1100 */
[----:B--2---:R-:W-:-:S02]  /*03f0*/  ISETP.NE.AND P0, PT, R4, R3, PT ;  /* 0x000000030400720c */ /* 0x004fc40003f05270 */
[-C--:B---3--:R-:W-:Y:S02]  /*0400*/  ISETP.NE.AND P1, PT, R6, R3.reuse, PT ;  /* 0x000000030600720c */ /* 0x088fe40003f25270 */
[----:B----4-:R-:W-:Y:S02]  /*0410*/  ISETP.NE.AND P2, PT, R8, R3, PT ;  /* 0x000000030800720c */ /* 0x010fe40003f45270 */
[----:B------:R-:W-:Y:S02]  /*0420*/  SEL R24, R24, RZ, !P0 ;  /* 0x000000ff18187207 */ /* 0x000fe40004000000 */
[----:B------:R-:W-:Y:S02]  /*0430*/  SEL R23, R23, RZ, !P1 ;  /* 0x000000ff17177207 */ /* 0x000fe40004800000 */
[----:B------:R-:W-:-:S04]  /*0440*/  SEL R22, R22, RZ, !P2 ;  /* 0x000000ff16167207 */ /* 0x000fc80005000000 */
[----:B------:R-:W-:-:S04]  /*0450*/  LOP3.LUT R2, R22, R24, R23, 0xfe, !PT ;  /* 0x0000001816027212 */ /* 0x000fc800078efe17 */
[----:B------:R-:W-:Y:S02]  /*0460*/  LOP3.LUT P1, R2, R2, 0xff, RZ, 0xc0, !PT ;  /* 0x000000ff02027812 */ /* 0x000fe4000782c0ff */
[----:B------:R-:W-:-:S11]  /*0470*/  PLOP3.LUT P0, PT, PT, PT, PT, 0x8, 0x80 ;  /* 0x000000000080781c */ /* 0x000fd60003f0e170 */
[----:B------:R-:W-:Y:S05]  /*0480*/  @!P1 BRA `(.L_x_5) ;  /* 0x0000000000189947 */ /* 0x000fea0003800000 */
[----:B------:R-:W-:-:S05]  /*0490*/  IADD3 R20, P0, PT, R20, 0x1, RZ ;  /* 0x0000000114147810 */ /* 0x000fca0007f1e0ff */
[----:B------:R-:W-:Y:S01]  /*04a0*/  IMAD.X R21, RZ, RZ, R21, P0 ;  /* 0x000000ffff157224 */ /* 0x000fe200000e0615 */
[----:B-1----:R-:W-:-:S04]  /*04b0*/  ISETP.NE.U32.AND P0, PT, R20, UR10, PT ;  /* 0x0000000a14007c0c */ /* 0x002fc8000bf05070 */
[----:B------:R-:W-:-:S13]  /*04c0*/  ISETP.NE.AND.EX P0, PT, R21, UR11, PT, P0 ;  /* 0x0000000b15007c0c */ /* 0x000fda000bf05300 */
[----:B------:R-:W-:Y:S05]  /*04d0*/  @P0 BRA `(.L_x_6) ;  /* 0xfffffffc008c0947 */ /* 0x000fea000383ffff */
[----:B------:R-:W-:-:S13]  /*04e0*/  ISETP.NE.AND P0, PT, R2, RZ, PT ;  /* 0x000000ff0200720c */ /* 0x000fda0003f05270 */
.L_x_5:
[----:B-1----:R-:W-:Y:S05]  /*04f0*/  BSYNC.RECONVERGENT B1 ;  /* 0x0000000000017941 */ /* 0x002fea0003800200 */
.L_x_4:
[----:B------:R-:W-:-:S05]  /*0500*/  IADD3 R19, P1, PT, R19, 0x1, RZ ;  /* 0x0000000113137810 */ /* 0x000fca0007f3e0ff */
[----:B------:R-:W-:Y:S01]  /*0510*/  IMAD.X R18, RZ, RZ, R18, P1 ;  /* 0x000000ffff127224 */ /* 0x000fe200008e0612 */
[----:B------:R-:W-:-:S04]  /*0520*/  ISETP.LE.U32.AND P1, PT, R19, R0, PT ;  /* 0x000000001300720c */ /* 0x000fc80003f23070 */
[----:B------:R-:W-:-:S13]  /*0530*/  ISETP.LE.U32.AND.EX P1, PT, R18, R17, PT, P1 ;  /* 0x000000111200720c */ /* 0x000fda0003f23110 */
[----:B------:R-:W-:Y:S05]  /*0540*/  @!P0 BRA P1, `(.L_x_7) ;  /* 0xfffffffc005c8947 */ /* 0x000fea000083ffff */
[----:B------:R-:W-:Y:S05]  /*0550*/  BSYNC.RECONVERGENT B0 ;  /* 0x0000000000007941 */ /* 0x000fea0003800200 */
.L_x_3:
[----:B------:R-:W-:Y:S05]  /*0560*/  BRA `(.L_x_2) ;  /* 0x00000020006c7947 */ /* 0x000fea0003800000 */
.L_x_1:
[----:B------:R-:W0:Y:S01]  /*0570*/  LDCU.64 UR20, c[0x0][0x3b0] ;  /* 0x00007600ff1477ac */ /* 0x000e220008000a00 */
[----:B------:R-:W-:Y:S01]  /*0580*/  BSSY.RECONVERGENT B0, `(.L_x_8) ;  /* 0x0000113000007945 */ /* 0x000fe20003800200 */
[----:B------:R-:W-:Y:S02]  /*0590*/  PLOP3.LUT P0, PT, PT, PT, PT, 0x8, 0x80 ;  /* 0x000000000080781c */ /* 0x000fe40003f0e170 */
[----:B0----5:R-:W-:-:S04]  /*05a0*/  ISETP.GE.U32.AND P1, PT, R2, UR20, PT ;  /* 0x0000001402007c0c */ /* 0x021fc8000bf26070 */
[----:B------:R-:W-:-:S13]  /*05b0*/  ISETP.GE.U32.AND.EX P1, PT, R3, UR21, PT, P1 ;  /* 0x0000001503007c0c */ /* 0x000fda000bf26110 */
[----:B------:R-:W-:Y:S05]  /*05c0*/  @!P1 BRA `(.L_x_9) ;  /* 0x0000001000389947 */ /* 0x000fea0003800000 */
[----:B------:R-:W-:Y:S01]  /*05d0*/  UISETP.NE.U32.AND UP0, UPT, UR20, URZ, UPT ;  /* 0x000000ff1400728c */ /* 0x000fe2000bf05070 */
[----:B------:R-:W-:-:S03]  /*05e0*/  PLOP3.LUT P0, PT, PT, PT, PT, 0x80, 0x8 ;  /* 0x000000000008781c */ /* 0x000fc60003f0f070 */
[----:B------:R-:W-:-:S09]  /*05f0*/  UISETP.NE.AND.EX UP0, UPT, UR21, URZ, UPT, UP0 ;  /* 0x000000ff1500728c */ /* 0x000fd2000bf05300 */
[----:B------:R-:W-:Y:S05]  /*0600*/  BRA.U !UP0, `(.L_x_9) ;  /* 0x0000001108287547 */ /* 0x000fea000b800000 */
[----:B------:R-:W0:Y:S01]  /*0610*/  LDCU.64 UR12, c[0x0][0x3b0] ;  /* 0x00007600ff0c77ac */ /* 0x000e220008000a00 */
[----:B------:R-:W-:Y:S02]  /*0620*/  IMAD.MOV.U32 R17, RZ, RZ, 0x1 ;  /* 0x00000001ff117424 */ /* 0x000fe400078e00ff */
[----:B------:R-:W-:Y:S01]  /*0630*/  IMAD.MOV.U32 R20, RZ, RZ, 0x1 ;  /* 0x00000001ff147424 */ /* 0x000fe200078e00ff */
[----:B------:R-:W-:Y:S01]  /*0640*/  UISETP.GE.U32.AND UP1, UPT, UR20, 0x8, UPT ;  /* 0x000000081400788c */ /* 0x000fe2000bf26070 */
[----:B------:R-:W-:Y:S01]  /*0650*/  IMAD.MOV.U32 R21, RZ, RZ, 0x1 ;  /* 0x00000001ff157424 */ /* 0x000fe200078e00ff */
[----:B------:R-:W-:Y:S01]  /*0660*/  UMOV UR4, URZ ;  /* 0x000000ff00047c82 */ /* 0x000fe20008000000 */
[----:B------:R-:W-:Y:S01]  /*0670*/  UMOV UR5, URZ ;  /* 0x000000ff00057c82 */ /* 0x000fe20008000000 */
[----:B------:R-:W-:Y:S02]  /*0680*/  UISETP.GE.U32.AND.EX UP1, UPT, UR21, URZ, UPT, UP1 ;  /* 0x000000ff1500728c */ /* 0x000fe4000bf26110 */
[----:B0-----:R-:W-:-:S04]  /*0690*/  ULOP3.LUT UR18, UR12, 0x7, URZ, 0xc0, !UPT ;  /* 0x000000070c127892 */ /* 0x001fc8000f8ec0ff */
[----:B------:R-:W-:-:S04]  /*06a0*/  UISETP.NE.U32.AND UP0, UPT, UR18, URZ, UPT ;  /* 0x000000ff1200728c */ /* 0x000fc8000bf05070 */
[----:B------:R-:W-:Y:S01]  /*06b0*/  UISETP.NE.AND.EX UP0, UPT, URZ, URZ, UPT, UP0 ;  /* 0x000000ffff00728c */ /* 0x000fe2000bf05300 */
[----:B------:R-:W-:Y:S10]  /*06c0*/  BRA.U !UP1, `(.L_x_10) ;  /* 0x0000000509e87547 */ /* 0x000ff4000b800000 */
[----:B------:R-:W0:Y:S01]  /*06d0*/  LDCU.64 UR6, c[0x0][0x3a8] ;  /* 0x00007500ff0677ac */ /* 0x000e220008000a00 */
[----:B------:R-:W-:Y:S01]  /*06e0*/  IADD3 R19, P0, PT, R4, R2, RZ ;  /* 0x0000000204137210 */ /* 0x000fe20007f1e0ff */
[----:B------:R-:W-:Y:S01]  /*06f0*/  IMAD.MOV.U32 R17, RZ, RZ, 0x1 ;  /* 0x00000001ff117424 */ /* 0x000fe200078e00ff */
[----:B------:R-:W1:Y:S03]  /*0700*/  LDCU UR5, c[0x0][0x3b4] ;  /* 0x00007680ff0577ac */ /* 0x000e660008000800 */
[----:B------:R-:W-:Y:S01]  /*0710*/  IMAD.X R18, R5, 0x1, R3, P0 ;  /* 0x0000000105127824 */ /* 0x000fe200000e0603 */
[----:B------:R-:W-:Y:S01]  /*0720*/  ULOP3.LUT UR4, UR20, 0xfffffff8, URZ, 0xc0, !UPT ;  /* 0xfffffff814047892 */ /* 0x000fe2000f8ec0ff */
[----:B------:R-:W2:Y:S01]  /*0730*/  LDCU.64 UR22, c[0x0][0x3b0] ;  /* 0x00007600ff1677ac */ /* 0x000ea20008000a00 */
[----:B------:R-:W3:Y:S01]  /*0740*/  LDCU.64 UR24, c[0x0][0x390] ;  /* 0x00007200ff1877ac */ /* 0x000ee20008000a00 */
[----:B0-----:R-:W-:-:S04]  /*0750*/  UIADD3 UR6, UP1, UPT, UR6, 0x3, URZ ;  /* 0x0000000306067890 */ /* 0x001fc8000ff3e0ff */
[----:B------:R-:W-:Y:S02]  /*0760*/  UIADD3.X UR7, UPT, UPT, URZ, UR7, URZ, UP1, !UPT ;  /* 0x00000007ff077290 */ /* 0x000fe40008ffe4ff */
[----:B------:R-:W-:Y:S01]  /*0770*/  IMAD.U32 R4, RZ, RZ, UR6 ;  /* 0x00000006ff047e24 */ /* 0x000fe2000f8e00ff */
[----:B------:R-:W-:-:S03]  /*0780*/  UMOV UR6, UR4 ;  /* 0x0000000400067c82 */ /* 0x000fc60008000000 */
[----:B------:R-:W-:Y:S01]  /*0790*/  IMAD.U32 R5, RZ, RZ, UR7 ;  /* 0x00000007ff057e24 */ /* 0x000fe2000f8e00ff */
[----:B-123--:R-:W-:-:S06]  /*07a0*/  UMOV UR7, UR5 ;  /* 0x0000000500077c82 */ /* 0x00efcc0008000000 */
.L_x_11:
[----:B------:R-:W0:Y:S01]  /*07b0*/  LDC.64 R6, c[0x0][0x380] ;  /* 0x0000e000ff067b82 */ /* 0x000e220000000a00 */
[----:B------:R-:W2:Y:S04]  /*07c0*/  LDG.E.U8 R26, desc[UR16][R4.64+-0x3] ;  /* 0xfffffd10041a7981 */ /* 0x000ea8000c1e1100 */
[----:B------:R-:W3:Y:S04]  /*07d0*/  LDG.E.U8 R24, desc[UR16][R4.64+-0x2] ;  /* 0xfffffe1004187981 */ /* 0x000ee8000c1e1100 */
[----:B------:R-:W4:Y:S04]  /*07e0*/  LDG.E.U8 R22, desc[UR16][R4.64+-0x1] ;  /* 0xffffff1004167981 */ /* 0x000f28000c1e1100 */
[----:B------:R-:W5:Y:S04]  /*07f0*/  LDG.E.U8 R23, desc[UR16][R4.64] ;  /* 0x0000001004177981 */ /* 0x000f68000c1e1100 */
[----:B------:R-:W4:Y:S01]  /*0800*/  LDG.E.U8 R28, desc[UR16][R4.64+0x2] ;  /* 0x00000210041c7981 */ /* 0x000f22000c1e1100 */
[----:B0-----:R-:W-:-:S04]  /*0810*/  IADD3 R6, P0, P1, R19, -UR22, R6 ;  /* 0x8000001613067c10 */ /* 0x001fc8000f91e006 */
[----:B------:R-:W-:-:S05]  /*0820*/  IADD3.X R7, PT, PT, R18, ~UR23, R7, P0, P1 ;  /* 0x8000001712077c10 */ /* 0x000fca00087e2407 */
[----:B------:R-:W2:Y:S04]  /*0830*/  LDG.E.U8 R9, desc[UR16][R6.64] ;  /* 0x0000001006097981 */ /* 0x000ea8000c1e1100 */
[----:B------:R-:W3:Y:S04]  /*0840*/  LDG.E.U8 R25, desc[UR16][R6.64+0x1] ;  /* 0x0000011006197981 */ /* 0x000ee8000c1e1100 */
[----:B------:R-:W5:Y:S04]  /*0850*/  LDG.E.U8 R8, desc[UR16][R6.64+0x3] ;  /* 0x0000031006087981 */ /* 0x000f68000c1e1100 */
[----:B------:R-:W4:Y:S01]  /*0860*/  LDG.E.U8 R0, desc[UR16][R6.64+0x4] ;  /* 0x0000041006007981 */ /* 0x000f22000c1e1100 */
[----:B------:R-:W-:-:S03]  /*0870*/  UIADD3 UR10, UP1, UPT, -UR22, 0x3, URZ ;  /* 0x00000003160a7890 */ /* 0x000fc6000ff3e1ff */
[----:B------:R0:W4:Y:S01]  /*0880*/  LDG.E.U8 R29, desc[UR16][R6.64+0x7] ;  /* 0x00000710061d7981 */ /* 0x000122000c1e1100 */
[----:B--2---:R-:W-:-:S03]  /*0890*/  ISETP.NE.AND P0, PT, R9, R26, PT ;  /* 0x0000001a0900720c */ /* 0x004fc60003f05270 */
[----:B------:R-:W4:Y:S01]  /*08a0*/  LDG.E.U8 R9, desc[UR16][R6.64+0x2] ;  /* 0x0000021006097981 */ /* 0x000f22000c1e1100 */
[----:B---3--:R-:W-:-:S03]  /*08b0*/  ISETP.NE.AND P3, PT, R25, R24, PT ;  /* 0x000000181900720c */ /* 0x008fc60003f65270 */
[----:B------:R-:W2:Y:S01]  /*08c0*/  LDG.E.U8 R25, desc[UR16][R4.64+0x1] ;  /* 0x0000011004197981 */ /* 0x000ea2000c1e1100 */
[----:B------:R-:W-:Y:S02]  /*08d0*/  P2R R27, PR, RZ, 0x1 ;  /* 0x00000001ff1b7803 */ /* 0x000fe40000000000 */
[----:B-----5:R-:W-:Y:S02]  /*08e0*/  ISETP.NE.AND P4, PT, R8, R23, PT ;  /* 0x000000170800720c */ /* 0x020fe40003f85270 */
[----:B------:R-:W3:Y:S01]  /*08f0*/  LDG.E.U8 R8, desc[UR16][R6.64+0x6] ;  /* 0x0000061006087981 */ /* 0x000ee2000c1e1100 */
[----:B----4-:R-:W-:-:S03]  /*0900*/  ISETP.NE.AND P0, PT, R9, R22, PT ;  /* 0x000000160900720c */ /* 0x010fc60003f05270 */
[----:B------:R-:W4:Y:S01]  /*0910*/  LDG.E.U8 R9, desc[UR16][R6.64+0x5] ;  /* 0x0000051006097981 */ /* 0x000f22000c1e1100 */
[----:B--2---:R-:W-:-:S03]  /*0920*/  ISETP.NE.AND P2, PT, R0, R25, PT ;  /* 0x000000190000720c */ /* 0x004fc60003f45270 */
[----:B------:R-:W3:Y:S01]  /*0930*/  LDG.E.U8 R0, desc[UR16][R4.64+0x3] ;  /* 0x0000031004007981 */ /* 0x000ee2000c1e1100 */
[----:B------:R-:W-:Y:S01]  /*0940*/  UIADD3.X UR11, UPT, UPT, URZ, ~UR23, URZ, UP1, !UPT ;  /* 0x80000017ff0b7290 */ /* 0x000fe20008ffe4ff */
[----:B----4-:R-:W-:Y:S02]  /*0950*/  ISETP.NE.AND P5, PT, R9, R28, PT ;  /* 0x0000001c0900720c */ /* 0x010fe40003fa5270 */
[----:B---3--:R-:W-:Y:S02]  /*0960*/  ISETP.NE.AND P1, PT, R8, R0, PT ;  /* 0x000000000800720c */ /* 0x008fe40003f25270 */
[----:B------:R-:W1:Y:S02]  /*0970*/  LDC.64 R8, c[0x0][0x388] ;  /* 0x0000e200ff087b82 */ /* 0x000e640000000a00 */
[----:B-1----:R-:W-:-:S04]  /*0980*/  IADD3 R8, P6, PT, R8, UR10, RZ ;  /* 0x0000000a08087c10 */ /* 0x002fc8000ffde0ff */
[----:B------:R-:W-:Y:S02]  /*0990*/  IADD3.X R9, PT, PT, R9, UR11, RZ, P6, !PT ;  /* 0x0000000b09097c10 */ /* 0x000fe4000b7fe4ff */
[----:B0-----:R-:W-:-:S05]  /*09a0*/  IADD3 R6, P6, PT, R19, R8, RZ ;  /* 0x0000000813067210 */ /* 0x001fca0007fde0ff */
[----:B------:R-:W-:-:S05]  /*09b0*/  IMAD.X R7, R18, 0x1, R9, P6 ;  /* 0x0000000112077824 */ /* 0x000fca00030e0609 */
[----:B------:R-:W2:Y:S01]  /*09c0*/  LDG.E.U8 R9, desc[UR16][R6.64+-0x3] ;  /* 0xfffffd1006097981 */ /* 0x000ea2000c1e1100 */
[----:B------:R-:W-:-:S03]  /*09d0*/  ISETP.NE.AND P6, PT, R27, RZ, PT ;  /* 0x000000ff1b00720c */ /* 0x000fc60003fc5270 */
[----:B------:R-:W3:Y:S01]  /*09e0*/  LDG.E.U8 R8, desc[UR16][R6.64] ;  /* 0x0000001006087981 */ /* 0x000ee2000c1e1100 */
[----:B------:R-:W-:Y:S02]  /*09f0*/  SEL R21, R21, RZ, !P6 ;  /* 0x000000ff15157207 */ /* 0x000fe40007000000 */
[----:B--2---:R-:W-:Y:S02]  /*0a00*/  ISETP.NE.AND P6, PT, R9, R26, PT ;  /* 0x0000001a0900720c */ /* 0x004fe40003fc5270 */
[----:B------:R-:W2:Y:S01]  /*0a10*/  LDG.E.U8 R9, desc[UR16][R6.64+-0x2] ;  /* 0xfffffe1006097981 */ /* 0x000ea2000c1e1100 */
[----:B------:R-:W-:Y:S02]  /*0a20*/  SEL R21, R21, RZ, !P3 ;  /* 0x000000ff15157207 */ /* 0x000fe40005800000 */
[----:B--2---:R-:W-:Y:S02]  /*0a30*/  ISETP.NE.AND P3, PT, R9, R24, PT ;  /* 0x000000180900720c */ /* 0x004fe40003f65270 */
[----:B------:R-:W2:Y:S01]  /*0a40*/  LDG.E.U8 R9, desc[UR16][R6.64+-0x1] ;  /* 0xffffff1006097981 */ /* 0x000ea2000c1e1100 */
[----:B------:R-:W-:-:S04]  /*0a50*/  SEL R21, R21, RZ, !P0 ;  /* 0x000000ff15157207 */ /* 0x000fc80004000000 */
[----:B------:R-:W-:Y:S02]  /*0a60*/  SEL R21, R21, RZ, !P4 ;  /* 0x000000ff15157207 */ /* 0x000fe40006000000 */
[----:B---3--:R-:W-:Y:S02]  /*0a70*/  ISETP.NE.AND P4, PT, R8, R23, PT ;  /* 0x000000170800720c */ /* 0x008fe40003f85270 */
[----:B------:R-:W3:Y:S01]  /*0a80*/  LDG.E.U8 R8, desc[UR16][R6.64+0x1] ;  /* 0x0000011006087981 */ /* 0x000ee2000c1e1100 */
[----:B--2---:R-:W-:-:S03]  /*0a90*/  ISETP.NE.AND P0, PT, R9, R22, PT ;  /* 0x000000160900720c */ /* 0x004fc60003f05270 */
[----:B------:R-:W2:Y:S01]  /*0aa0*/  LDG.E.U8 R9, desc[UR16][R6.64+0x2] ;  /* 0x0000021006097981 */ /* 0x000ea2000c1e1100 */
[----:B------:R-:W-:-:S04]  /*0ab0*/  SEL R21, R21, RZ, !P2 ;  /* 0x000000ff15157207 */ /* 0x000fc80005000000 */
[----:B------:R-:W-:Y:S02]  /*0ac0*/  SEL R27, R21, RZ, !P5 ;  /* 0x000000ff151b7207 */ /* 0x000fe40006800000 */
[----:B------:R-:W4:Y:S01]  /*0ad0*/  LDG.E.U8 R21, desc[UR16][R4.64+0x4] ;  /* 0x0000041004157981 */ /* 0x000f22000c1e1100 */
[----:B---3--:R-:W-:Y:S02]  /*0ae0*/  ISETP.NE.AND P2, PT, R8, R25, PT ;  /* 0x000000190800720c */ /* 0x008fe40003f45270 */
[----:B------:R-:W-:Y:S01]  /*0af0*/  SEL R8, R20, RZ, !P6 ;  /* 0x000000ff14087207 */ /* 0x000fe20007000000 */
[----:B------:R-:W-:Y:S01]  /*0b00*/  UIADD3 UR10, UP1, UPT, UR10, UR24, URZ ;  /* 0x000000180a0a7290 */ /* 0x000fe2000ff3e0ff */
[----:B------:R-:W3:Y:S01]  /*0b10*/  LDG.E.U8 R20, desc[UR16][R6.64+0x4] ;  /* 0x0000041006147981 */ /* 0x000ee2000c1e1100 */
[----:B--2---:R-:W-:-:S03]  /*0b20*/  ISETP.NE.AND P5, PT, R9, R28, PT ;  /* 0x0000001c0900720c */ /* 0x004fc60003fa5270 */
[----:B------:R0:W2:Y:S01]  /*0b30*/  LDG.E.U8 R9, desc[UR16][R6.64+0x3] ;  /* 0x0000031006097981 */ /* 0x0000a2000c1e1100 */
[----:B------:R-:W-:Y:S01]  /*0b40*/  SEL R8, R8, RZ, !P3 ;  /* 0x000000ff08087207 */ /* 0x000fe20005800000 */
[----:B------:R-:W-:-:S03]  /*0b50*/  UIADD3.X UR11, UPT, UPT, UR11, UR25, URZ, UP1, !UPT ;  /* 0x000000190b0b7290 */ /* 0x000fc60008ffe4ff */
[----:B0-----:R-:W-:Y:S02]  /*0b60*/  SEL R6, R8, RZ, !P0 ;  /* 0x000000ff08067207 */ /* 0x001fe40004000000 */
[----:B------:R-:W-:Y:S02]  /*0b70*/  IADD3 R8, P0, PT, R19, UR10, RZ ;  /* 0x0000000a13087c10 */ /* 0x000fe4000ff1e0ff */
[----:B----4-:R-:W-:Y:S02]  /*0b80*/  ISETP.NE.AND P6, PT, R29, R21, PT ;  /* 0x000000151d00720c */ /* 0x010fe40003fc5270 */
[----:B--2---:R-:W-:Y:S02]  /*0b90*/  ISETP.NE.AND P3, PT, R9, R0, PT ;  /* 0x000000000900720c */ /* 0x004fe40003f65270 */
[----:B------:R-:W-:-:S05]  /*0ba0*/  IADD3.X R9, PT, PT, R18, UR11, RZ, P0, !PT ;  /* 0x0000000b12097c10 */ /* 0x000fca00087fe4ff */
[----:B------:R-:W2:Y:S01]  /*0bb0*/  LDG.E.U8 R29, desc[UR16][R8.64+-0x3] ;  /* 0xfffffd10081d7981 */ /* 0x000ea2000c1e1100 */
[----:B---3--:R-:W-:Y:S02]  /*0bc0*/  ISETP.NE.AND P0, PT, R20, R21, PT ;  /* 0x000000151400720c */ /* 0x008fe40003f05270 */
[----:B------:R-:W-:Y:S01]  /*0bd0*/  SEL R20, R6, RZ, !P4 ;  /* 0x000000ff06147207 */ /* 0x000fe20006000000 */
[----:B------:R-:W3:Y:S01]  /*0be0*/  LDG.E.U8 R7, desc[UR16][R8.64+-0x1] ;  /* 0xffffff1008077981 */ /* 0x000ee2000c1e1100 */
[----:B--2---:R-:W-:-:S03]  /*0bf0*/  ISETP.NE.AND P4, PT, R29, R26, PT ;  /* 0x0000001a1d00720c */ /* 0x004fc60003f85270 */
[----:B------:R-:W2:Y:S04]  /*0c00*/  LDG.E.U8 R29, desc[UR16][R8.64+-0x2] ;  /* 0xfffffe10081d7981 */ /* 0x000ea8000c1e1100 */
[----:B------:R-:W4:Y:S01]  /*0c10*/  LDG.E.U8 R26, desc[UR16][R8.64] ;  /* 0x00000010081a7981 */ /* 0x000f22000c1e1100 */
[----:B------:R-:W-:Y:S02]  /*0c20*/  SEL R6, R20, RZ, !P2 ;  /* 0x000000ff14067207 */ /* 0x000fe40005000000 */
[----:B------:R-:W-:Y:S01]  /*0c30*/  SEL R17, R17, RZ, !P4 ;  /* 0x000000ff11117207 */ /* 0x000fe20006000000 */
[----:B------:R-:W5:Y:S01]  /*0c40*/  LDG.E.U8 R20, desc[UR16][R8.64+0x1] ;  /* 0x0000011008147981 */ /* 0x000f62000c1e1100 */
[----:B---3--:R-:W-:-:S03]  /*0c50*/  ISETP.NE.AND P4, PT, R7, R22, PT ;  /* 0x000000160700720c */ /* 0x008fc60003f85270 */
[----:B------:R-:W3:Y:S04]  /*0c60*/  LDG.E.U8 R7, desc[UR16][R8.64+0x3] ;  /* 0x0000031008077981 */ /* 0x000ee8000c1e1100 */
[----:B------:R-:W3:Y:S01]  /*0c70*/  LDG.E.U8 R22, desc[UR16][R8.64+0x4] ;  /* 0x0000041008167981 */ /* 0x000ee2000c1e1100 */
[----:B--2---:R-:W-:-:S04]  /*0c80*/  ISETP.NE.AND P2, PT, R29, R24, PT ;  /* 0x000000181d00720c */ /* 0x004fc80003f45270 */
[----:B------:R-:W-:Y:S02]  /*0c90*/  SEL R24, R17, RZ, !P2 ;  /* 0x000000ff11187207 */ /* 0x000fe40005000000 */
[----:B------:R-:W2:Y:S01]  /*0ca0*/  LDG.E.U8 R17, desc[UR16][R8.64+0x2] ;  /* 0x0000021008117981 */ /* 0x000ea2000c1e1100 */
[----:B----4-:R-:W-:Y:S02]  /*0cb0*/  ISETP.NE.AND P2, PT, R26, R23, PT ;  /* 0x000000171a00720c */ /* 0x010fe40003f45270 */
[----:B------:R-:W-:Y:S01]  /*0cc0*/  SEL R24, R24, RZ, !P4 ;  /* 0x000000ff18187207 */ /* 0x000fe20006000000 */
[----:B------:R-:W-:-:S03]  /*0cd0*/  UIADD3 UR6, UP1, UPT, UR6, -0x8, URZ ;  /* 0xfffffff806067890 */ /* 0x000fc6000ff3e0ff */
[----:B------:R-:W-:Y:S02]  /*0ce0*/  SEL R24, R24, RZ, !P2 ;  /* 0x000000ff18187207 */ /* 0x000fe40005000000 */
[----:B------:R-:W-:Y:S02]  /*0cf0*/  IADD3 R4, P2, PT, R4, 0x8, RZ ;  /* 0x0000000804047810 */ /* 0x000fe40007f5e0ff */
[----:B-----5:R-:W-:Y:S01]  /*0d00*/  ISETP.NE.AND P4, PT, R20, R25, PT ;  /* 0x000000191400720c */ /* 0x020fe20003f85270 */
[----:B------:R-:W-:Y:S02]  /*0d10*/  UIADD3.X UR7, UPT, UPT, UR7, -0x1, URZ, UP1, !UPT ;  /* 0xffffffff07077890 */ /* 0x000fe40008ffe4ff */
[----:B------:R-:W-:Y:S01]  /*0d20*/  IMAD.X R5, RZ, RZ, R5, P2 ;  /* 0x000000ffff057224 */ /* 0x000fe200010e0605 */
[----:B------:R-:W-:Y:S01]  /*0d30*/  SEL R24, R24, RZ, !P4 ;  /* 0x000000ff18187207 */ /* 0x000fe20006000000 */
[----:B------:R-:W-:Y:S01]  /*0d40*/  UISETP.NE.U32.AND UP1, UPT, UR6, URZ, UPT ;  /* 0x000000ff0600728c */ /* 0x000fe2000bf25070 */
[----:B------:R-:W-:-:S02]  /*0d50*/  SEL R6, R6, RZ, !P5 ;  /* 0x000000ff06067207 */ /* 0x000fc40006800000 */
[----:B---3--:R-:W-:Y:S01]  /*0d60*/  ISETP.NE.AND P4, PT, R7, R0, PT ;  /* 0x000000000700720c */ /* 0x008fe20003f85270 */
[----:B------:R-:W-:Y:S01]  /*0d70*/  UISETP.NE.AND.EX UP1, UPT, UR7, URZ, UPT, UP1 ;  /* 0x000000ff0700728c */ /* 0x000fe2000bf25310 */
[----:B------:R-:W-:Y:S02]  /*0d80*/  SEL R27, R27, RZ, !P1 ;  /* 0x000000ff1b1b7207 */ /* 0x000fe40004800000 */
[----:B------:R-:W-:Y:S02]  /*0d90*/  SEL R6, R6, RZ, !P3 ;  /* 0x000000ff06067207 */ /* 0x000fe40005800000 */
[----:B------:R-:W-:Y:S02]  /*0da0*/  IADD3 R19, P1, PT, R19, 0x8, RZ ;  /* 0x0000000813137810 */ /* 0x000fe40007f3e0ff */
[----:B------:R-:W-:Y:S02]  /*0db0*/  SEL R27, R27, RZ, !P6 ;  /* 0x000000ff1b1b7207 */ /* 0x000fe40007000000 */
[----:B------:R-:W-:Y:S01]  /*0dc0*/  SEL R6, R6, RZ, !P0 ;  /* 0x000000ff06067207 */ /* 0x000fe20004000000 */
[----:B------:R-:W-:-:S03]  /*0dd0*/  IMAD.X R18, RZ, RZ, R18, P1 ;  /* 0x000000ffff127224 */ /* 0x000fc600008e0612 */
[----:B------:R-:W-:Y:S02]  /*0de0*/  PRMT R20, R6, 0x7610, R20 ;  /* 0x0000761006147816 */ /* 0x000fe40000000014 */
[----:B--2---:R-:W-:-:S04]  /*0df0*/  ISETP.NE.AND P2, PT, R17, R28, PT ;  /* 0x0000001c1100720c */ /* 0x004fc80003f45270 */
[----:B------:R-:W-:Y:S02]  /*0e00*/  SEL R24, R24, RZ, !P2 ;  /* 0x000000ff18187207 */ /* 0x000fe40005000000 */
[----:B------:R-:W-:Y:S02]  /*0e10*/  ISETP.NE.AND P2, PT, R22, R21, PT ;  /* 0x000000151600720c */ /* 0x000fe40003f45270 */
[----:B------:R-:W-:-:S04]  /*0e20*/  SEL R24, R24, RZ, !P4 ;  /* 0x000000ff18187207 */ /* 0x000fc80006000000 */
[----:B------:R-:W-:Y:S02]  /*0e30*/  SEL R24, R24, RZ, !P2 ;  /* 0x000000ff18187207 */ /* 0x000fe40005000000 */
[----:B------:R-:W-:Y:S02]  /*0e40*/  PRMT R21, R27, 0x7610, R21 ;  /* 0x000076101b157816 */ /* 0x000fe40000000015 */
[----:B------:R-:W-:Y:S01]  /*0e50*/  PRMT R17, R24, 0x7610, R17 ;  /* 0x0000761018117816 */ /* 0x000fe20000000011 */
[----:B------:R-:W-:Y:S06]  /*0e60*/  BRA.U UP1, `(.L_x_11) ;  /* 0xfffffff901507547 */ /* 0x000fec000b83ffff */
.L_x_10:
[----:B------:R-:W-:Y:S05]  /*0e70*/  BRA.U !UP0, `(.L_x_12) ;  /* 0x0000000908047547 */ /* 0x000fea000b800000 */
[----:B------:R-:W-:Y:S01]  /*0e80*/  UISETP.GE.U32.AND UP1, UPT, UR18, 0x4, UPT ;  /* 0x000000041200788c */ /* 0x000fe2000bf26070 */
[----:B------:R-:W-:Y:S01]  /*0e90*/  IADD3 R0, P0, PT, R2, -UR12, RZ ;  /* 0x8000000c02007c10 */ /* 0x000fe2000ff1e0ff */
[----:B------:R-:W-:Y:S02]  /*0ea0*/  ULOP3.LUT UR10, UR12, 0x3, URZ, 0xc0, !UPT ;  /* 0x000000030c0a7892 */ /* 0x000fe4000f8ec0ff */
[----:B------:R-:W-:Y:S01]  /*0eb0*/  UISETP.GE.U32.AND.EX UP1, UPT, URZ, URZ, UPT, UP1 ;  /* 0x000000ffff00728c */ /* 0x000fe2000bf26110 */
[----:B------:R-:W-:Y:S01]  /*0ec0*/  IADD3.X R18, PT, PT, R3, ~UR13, RZ, P0, !PT ;  /* 0x8000000d03127c10 */ /* 0x000fe200087fe4ff */
[----:B------:R-:W-:-:S04]  /*0ed0*/  UISETP.NE.U32.AND UP0, UPT, UR10, URZ, UPT ;  /* 0x000000ff0a00728c */ /* 0x000fc8000bf05070 */
[----:B------:R-:W-:-:S03]  /*0ee0*/  UISETP.NE.AND.EX UP0, UPT, URZ, URZ, UPT, UP0 ;  /* 0x000000ffff00728c */ /* 0x000fc6000bf05300 */
[----:B------:R-:W-:Y:S08]  /*0ef0*/  BRA.U !UP1, `(.L_x_13) ;  /* 0x0000000109dc7547 */ /* 0x000ff0000b800000 */
[----:B------:R-:W0:Y:S01]  /*0f00*/  LDCU.64 UR6, c[0x0][0x3a8] ;  /* 0x00007500ff0677ac */ /* 0x000e220008000a00 */
[----:B------:R-:W-:-:S04]  /*0f10*/  IADD3 R6, P0, PT, R0, UR4, RZ ;  /* 0x0000000400067c10 */ /* 0x000fc8000ff1e0ff */
[----:B------:R-:W-:Y:S02]  /*0f20*/  IADD3.X R7, PT, PT, R18, UR5, RZ, P0, !PT ;  /* 0x0000000512077c10 */ /* 0x000fe400087fe4ff */
[----:B------:R-:W-:-:S05]  /*0f30*/  IADD3 R8, P0, PT, R6, R11, RZ ;  /* 0x0000000b06087210 */ /* 0x000fca0007f1e0ff */
[----:B------:R-:W-:-:S05]  /*0f40*/  IMAD.X R9, R7, 0x1, R14, P0 ;  /* 0x0000000107097824 */ /* 0x000fca00000e060e */
[----:B------:R-:W2:Y:S01]  /*0f50*/  LDG.E.U8 R28, desc[UR16][R8.64+0x1] ;  /* 0x00000110081c7981 */ /* 0x000ea2000c1e1100 */
[----:B0-----:R-:W-:-:S03]  /*0f60*/  UIADD3 UR6, UP1, UPT, UR4, UR6, URZ ;  /* 0x0000000604067290 */ /* 0x001fc6000ff3e0ff */
[----:B------:R-:W3:Y:S01]  /*0f70*/  LDG.E.U8 R27, desc[UR16][R8.64+0x2] ;  /* 0x00000210081b7981 */ /* 0x000ee2000c1e1100 */
[----:B------:R-:W-:Y:S02]  /*0f80*/  UIADD3.X UR7, UPT, UPT, UR5, UR7, URZ, UP1, !UPT ;  /* 0x0000000705077290 */ /* 0x000fe40008ffe4ff */
[----:B------:R-:W-:Y:S01]  /*0f90*/  IMAD.U32 R2, RZ, RZ, UR6 ;  /* 0x00000006ff027e24 */ /* 0x000fe2000f8e00ff */
[----:B------:R-:W4:Y:S03]  /*0fa0*/  LDG.E.U8 R26, desc[UR16][R8.64] ;  /* 0x00000010081a7981 */ /* 0x000f26000c1e1100 */
[----:B------:R-:W-:Y:S01]  /*0fb0*/  IMAD.U32 R3, RZ, RZ, UR7 ;  /* 0x00000007ff037e24 */ /* 0x000fe2000f8e00ff */
[C---:B------:R-:W-:Y:S01]  /*0fc0*/  IADD3 R4, P0, PT, R6.reuse, R12, RZ ;  /* 0x0000000c06047210 */ /* 0x040fe20007f1e0ff */
[----:B------:R-:W5:Y:S04]  /*0fd0*/  LDG.E.U8 R24, desc[UR16][R8.64+0x3] ;  /* 0x0000031008187981 */ /* 0x000f68000c1e1100 */
[----:B------:R-:W2:Y:S04]  /*0fe0*/  LDG.E.U8 R19, desc[UR16][R2.64+0x1] ;  /* 0x0000011002137981 */ /* 0x000ea8000c1e1100 */
[----:B------:R-:W3:Y:S04]  /*0ff0*/  LDG.E.U8 R22, desc[UR16][R2.64+0x2] ;  /* 0x0000021002167981 */ /* 0x000ee8000c1e1100 */
[----:B------:R-:W4:Y:S01]  /*1000*/  LDG.E.U8 R23, desc[UR16][R2.64] ;  /* 0x0000001002177981 */ /* 0x000f22000c1e1100 */
[----:B------:R-:W-:Y:S01]  /*1010*/  IADD3 R6, P1, PT, R6, R13, RZ ;  /* 0x0000000d06067210 */ /* 0x000fe20007f3e0ff */
[----:B------:R-:W-:-:S02]  /*1020*/  IMAD.X R5, R7, 0x1, R15, P0 ;  /* 0x0000000107057824 */ /* 0x000fc400000e060f */
[----:B------:R-:W5:Y:S02]  /*1030*/  LDG.E.U8 R25, desc[UR16][R2.64+0x3] ;  /* 0x0000031002197981 */ /* 0x000f64000c1e1100 */
[----:B------:R-:W-:Y:S02]  /*1040*/  IMAD.X R7, R7, 0x1, R16, P1 ;  /* 0x0000000107077824 */ /* 0x000fe400008e0610 */
[----:B------:R-:W5:Y:S04]  /*1050*/  LDG.E.U8 R29, desc[UR16][R4.64+0x1] ;  /* 0x00000110041d7981 */ /* 0x000f68000c1e1100 */
[----:B------:R-:W5:Y:S04]  /*1060*/  LDG.E.U8 R8, desc[UR16][R6.64+0x1] ;  /* 0x0000011006087981 */ /* 0x000f68000c1e1100 */
[----:B------:R-:W5:Y:S04]  /*1070*/  LDG.E.U8 R9, desc[UR16][R6.64+0x2] ;  /* 0x0000021006097981 */ /* 0x000f68000c1e1100 */
[----:B------:R-:W5:Y:S04]  /*1080*/  LDG.E.U8 R3, desc[UR16][R4.64+0x2] ;  /* 0x0000021004037981 */ /* 0x000f68000c1e1100 */
[----:B------:R-:W5:Y:S01]  /*1090*/  LDG.E.U8 R2, desc[UR16][R6.64+0x3] ;  /* 0x0000031006027981 */ /* 0x000f62000c1e1100 */
[----:B--2---:R-:W-:-:S03]  /*10a0*/  ISETP.NE.AND P2, PT, R28, R19, PT ;  /* 0x000000131c00720c */ /* 0x004fc60003f45270 */
[----:B------:R-:W2:Y:S01]  /*10b0*/  LDG.E.U8 R28, desc[UR16][R4.64] ;  /* 0x00000010041c7981 */ /* 0x000ea2000c1e1100 */
[----:B---3--:R-:W-:-:S03]  /*10c0*/  ISETP.NE.AND P0, PT, R27, R22, PT ;  /* 0x000000161b00720c */ /* 0x008fc60003f05270 */
[----:B------:R-:W3:Y:S01]  /*10d0*/  LDG.E.U8 R27, desc[UR16][R6.64] ;  /* 0x00000010061b7981 */ /* 0x000ee2000c1e1100 */
[----:B----4-:R-:W-:-:S03]  /*10e0*/  ISETP.NE.AND P5, PT, R26, R23, PT ;  /* 0x000000171a00720c */ /* 0x010fc60003fa5270 */
[----:B------:R-:W4:Y:S01]  /*10f0*/  LDG.E.U8 R26, desc[UR16][R4.64+0x3] ;  /* 0x00000310041a7981 */ /* 0x000f22000c1e1100 */
[----:B------:R-:W-:Y:S02]  /*1100*/  SEL R21, R21, RZ, !P5 ;  /* 0x000000ff15157207 */ /* 0x000fe40006800000 */
[-C--:B-----5:R-:W-:Y:S02]  /*1110*/  ISETP.NE.AND P4, PT, R29, R19.reuse, PT ;  /* 0x000000131d00720c */ /* 0x0a0fe40003f85270 */
[----:B------:R-:W-:Y:S02]  /*1120*/  ISETP.NE.AND P5, PT, R8, R19, PT ;  /* 0x000000130800720c */ /* 0x000fe40003fa5270 */
[----:B------:R-:W-:Y:S02]  /*1130*/  SEL R21, R21, RZ, !P2 ;  /* 0x000000ff15157207 */ /* 0x000fe40005000000 */
[-C--:B------:R-:W-:Y:S02]  /*1140*/  ISETP.NE.AND P1, PT, R24, R25.reuse, PT ;  /* 0x000000191800720c */ /* 0x080fe40003f25270 */
[----:B------:R-:W-:Y:S01]  /*1150*/  SEL R21, R21, RZ, !P0 ;  /* 0x000000ff15157207 */ /* 0x000fe20004000000 */
[----:B------:R-:W-:Y:S01]  /*1160*/  UIADD3 UR4, UP1, UPT, UR4, 0x4, URZ ;  /* 0x0000000404047890 */ /* 0x000fe2000ff3e0ff */
[----:B------:R-:W-:-:S02]  /*1170*/  ISETP.NE.AND P2, PT, R2, R25, PT ;  /* 0x000000190200720c */ /* 0x000fc40003f45270 */
[----:B------:R-:W-:Y:S01]  /*1180*/  SEL R21, R21, RZ, !P1 ;  /* 0x000000ff15157207 */ /* 0x000fe20004800000 */
[----:B------:R-:W-:Y:S01]  /*1190*/  UIADD3.X UR5, UPT, UPT, URZ, UR5, URZ, UP1, !UPT ;  /* 0x00000005ff057290 */ /* 0x000fe20008ffe4ff */
[-C--:B--2---:R-:W-:Y:S02]  /*11a0*/  ISETP.NE.AND P6, PT, R28, R23.reuse, PT ;  /* 0x000000171c00720c */ /* 0x084fe40003fc5270 */
[----:B---3--:R-:W-:Y:S02]  /*11b0*/  ISETP.NE.AND P3, PT, R27, R23, PT ;  /* 0x000000171b00720c */ /* 0x008fe40003f65270 */
[----:B------:R-:W-:Y:S02]  /*11c0*/  SEL R20, R20, RZ, !P6 ;  /* 0x000000ff14147207 */ /* 0x000fe40007000000 */
[----:B------:R-:W-:Y:S02]  /*11d0*/  SEL R17, R17, RZ, !P3 ;  /* 0x000000ff11117207 */ /* 0x000fe40005800000 */
[----:B------:R-:W-:-:S02]  /*11e0*/  ISETP.NE.AND P6, PT, R9, R22, PT ;  /* 0x000000160900720c */ /* 0x000fc40003fc5270 */
[----:B------:R-:W-:Y:S02]  /*11f0*/  ISETP.NE.AND P3, PT, R3, R22, PT ;  /* 0x000000160300720c */ /* 0x000fe40003f65270 */
[----:B------:R-:W-:Y:S02]  /*1200*/  SEL R20, R20, RZ, !P4 ;  /* 0x000000ff14147207 */ /* 0x000fe40006000000 */
[----:B------:R-:W-:Y:S02]  /*1210*/  SEL R17, R17, RZ, !P5 ;  /* 0x000000ff11117207 */ /* 0x000fe40006800000 */
[----:B----4-:R-:W-:Y:S02]  /*1220*/  ISETP.NE.AND P4, PT, R26, R25, PT ;  /* 0x000000191a00720c */ /* 0x010fe40003f85270 */
[----:B------:R-:W-:Y:S02]  /*1230*/  SEL R17, R17, RZ, !P6 ;  /* 0x000000ff11117207 */ /* 0x000fe40007000000 */
[----:B------:R-:W-:-:S02]  /*1240*/  SEL R20, R20, RZ, !P3 ;  /* 0x000000ff14147207 */ /* 0x000fc40005800000 */
[----:B------:R-:W-:Y:S02]  /*1250*/  SEL R17, R17, RZ, !P2 ;  /* 0x000000ff11117207 */ /* 0x000fe40005000000 */
[----:B------:R-:W-:-:S07]  /*1260*/  SEL R20, R20, RZ, !P4 ;  /* 0x000000ff14147207 */ /* 0x000fce0006000000 */
.L_x_13:
[----:B------:R-:W-:Y:S05]  /*1270*/  BRA.U !UP0, `(.L_x_12) ;  /* 0x0000000508047547 */ /* 0x000fea000b800000 */
[----:B------:R-:W-:Y:S02]  /*1280*/  UISETP.NE.U32.AND UP1, UPT, UR10, 0x1, UPT ;  /* 0x000000010a00788c */ /* 0x000fe4000bf25070 */
[----:B------:R-:W-:Y:S02]  /*1290*/  ULOP3.LUT UR6, UR12, 0x1, URZ, 0xc0, !UPT ;  /* 0x000000010c067892 */ /* 0x000fe4000f8ec0ff */
[----:B------:R-:W-:Y:S02]  /*12a0*/  UISETP.NE.AND.EX UP1, UPT, URZ, URZ, UPT, UP1 ;  /* 0x000000ffff00728c */ /* 0x000fe4000bf25310 */
[----:B------:R-:W-:-:S04]  /*12b0*/  UISETP.NE.U32.AND UP0, UPT, UR6, 0x1, UPT ;  /* 0x000000010600788c */ /* 0x000fc8000bf05070 */
[----:B------:R-:W-:-:S03]  /*12c0*/  UISETP.NE.U32.AND.EX UP0, UPT, URZ, URZ, UPT, UP0 ;  /* 0x000000ffff00728c */ /* 0x000fc6000bf05100 */
[----:B------:R-:W-:Y:S08]  /*12d0*/  BRA.U !UP1, `(.L_x_14) ;  /* 0x00000001098c7547 */ /* 0x000ff0000b800000 */
[----:B------:R-:W0:Y:S01]  /*12e0*/  LDCU.64 UR6, c[0x0][0x3a8] ;  /* 0x00007500ff0677ac */ /* 0x000e220008000a00 */
[----:B------:R-:W-:-:S04]  /*12f0*/  IADD3 R6, P0, PT, R0, UR4, RZ ;  /* 0x0000000400067c10 */ /* 0x000fc8000ff1e0ff */
[----:B------:R-:W-:Y:S02]  /*1300*/  IADD3.X R5, PT, PT, R18, UR5, RZ, P0, !PT ;  /* 0x0000000512057c10 */ /* 0x000fe400087fe4ff */
[----:B------:R-:W-:-:S05]  /*1310*/  IADD3 R2, P0, PT, R6, R11, RZ ;  /* 0x0000000b06027210 */ /* 0x000fca0007f1e0ff */
[----:B------:R-:W-:Y:S01]  /*1320*/  IMAD.X R3, R5, 0x1, R14, P0 ;  /* 0x0000000105037824 */ /* 0x000fe200000e060e */
[C---:B------:R-:W-:Y:S02]  /*1330*/  IADD3 R4, P0, PT, R6.reuse, R12, RZ ;  /* 0x0000000c06047210 */ /* 0x040fe40007f1e0ff */
[----:B------:R-:W-:Y:S02]  /*1340*/  IADD3 R6, P1, PT, R6, R13, RZ ;  /* 0x0000000d06067210 */ /* 0x000fe40007f3e0ff */
[----:B------:R-:W2:Y:S01]  /*1350*/  LDG.E.U8 R19, desc[UR16][R2.64] ;  /* 0x0000001002137981 */ /* 0x000ea2000c1e1100 */
[----:B0-----:R-:W-:-:S03]  /*1360*/  UIADD3 UR6, UP1, UPT, UR4, UR6, URZ ;  /* 0x0000000604067290 */ /* 0x001fc6000ff3e0ff */
[----:B------:R-:W3:Y:S01]  /*1370*/  LDG.E.U8 R24, desc[UR16][R2.64+0x1] ;  /* 0x0000011002187981 */ /* 0x000ee2000c1e1100 */
[----:B------:R-:W-:Y:S01]  /*1380*/  UIADD3.X UR7, UPT, UPT, UR5, UR7, URZ, UP1, !UPT ;  /* 0x0000000705077290 */ /* 0x000fe20008ffe4ff */
[C---:B------:R-:W-:Y:S02]  /*1390*/  IMAD.X R7, R5.reuse, 0x1, R16, P1 ;  /* 0x0000000105077824 */ /* 0x040fe400008e0610 */
[----:B------:R-:W-:Y:S02]  /*13a0*/  IMAD.U32 R8, RZ, RZ, UR6 ;  /* 0x00000006ff087e24 */ /* 0x000fe4000f8e00ff */
[----:B------:R-:W-:Y:S01]  /*13b0*/  IMAD.X R5, R5, 0x1, R15, P0 ;  /* 0x0000000105057824 */ /* 0x000fe200000e060f */
[----:B------:R-:W4:Y:S01]  /*13c0*/  LDG.E.U8 R25, desc[UR16][R6.64] ;  /* 0x0000001006197981 */ /* 0x000f22000c1e1100 */
[----:B------:R-:W-:-:S03]  /*13d0*/  IMAD.U32 R9, RZ, RZ, UR7 ;  /* 0x00000007ff097e24 */ /* 0x000fc6000f8e00ff */
[----:B------:R-:W5:Y:S04]  /*13e0*/  LDG.E.U8 R23, desc[UR16][R4.64] ;  /* 0x0000001004177981 */ /* 0x000f68000c1e1100 */
[----:B------:R-:W2:Y:S04]  /*13f0*/  LDG.E.U8 R22, desc[UR16][R8.64] ;  /* 0x0000001008167981 */ /* 0x000ea8000c1e1100 */
[----:B------:R-:W3:Y:S04]  /*1400*/  LDG.E.U8 R27, desc[UR16][R8.64+0x1] ;  /* 0x00000110081b7981 */ /* 0x000ee8000c1e1100 */
[----:B------:R-:W3:Y:S04]  /*1410*/  LDG.E.U8 R28, desc[UR16][R6.64+0x1] ;  /* 0x00000110061c7981 */ /* 0x000ee8000c1e1100 */
[----:B------:R-:W3:Y:S01]  /*1420*/  LDG.E.U8 R26, desc[UR16][R4.64+0x1] ;  /* 0x00000110041a7981 */ /* 0x000ee2000c1e1100 */
[----:B------:R-:W-:-:S04]  /*1430*/  UIADD3 UR4, UP1, UPT, UR4, 0x2, URZ ;  /* 0x0000000204047890 */ /* 0x000fc8000ff3e0ff */
[----:B------:R-:W-:Y:S01]  /*1440*/  UIADD3.X UR5, UPT, UPT, URZ, UR5, URZ, UP1, !UPT ;  /* 0x00000005ff057290 */ /* 0x000fe20008ffe4ff */
[-C--:B--2---:R-:W-:Y:S02]  /*1450*/  ISETP.NE.AND P0, PT, R19, R22.reuse, PT ;  /* 0x000000161300720c */ /* 0x084fe40003f05270 */
[-C--:B----4-:R-:W-:Y:S02]  /*1460*/  ISETP.NE.AND P2, PT, R25, R22.reuse, PT ;  /* 0x000000161900720c */ /* 0x090fe40003f45270 */
[----:B-----5:R-:W-:Y:S02]  /*1470*/  ISETP.NE.AND P1, PT, R23, R22, PT ;  /* 0x000000161700720c */ /* 0x020fe40003f25270 */
[-C--:B---3--:R-:W-:Y:S02]  /*1480*/  ISETP.NE.AND P3, PT, R24, R27.reuse, PT ;  /* 0x0000001b1800720c */ /* 0x088fe40003f65270 */
[----:B------:R-:W-:Y:S02]  /*1490*/  ISETP.NE.AND P5, PT, R28, R27, PT ;  /* 0x0000001b1c00720c */ /* 0x000fe40003fa5270 */
[----:B------:R-:W-:-:S02]  /*14a0*/  SEL R21, R21, RZ, !P0 ;  /* 0x000000ff15157207 */ /* 0x000fc40004000000 */
[----:B------:R-:W-:Y:S02]  /*14b0*/  ISETP.NE.AND P4, PT, R26, R27, PT ;  /* 0x0000001b1a00720c */ /* 0x000fe40003f85270 */
[----:B------:R-:W-:Y:S02]  /*14c0*/  SEL R17, R17, RZ, !P2 ;  /* 0x000000ff11117207 */ /* 0x000fe40005000000 */
[----:B------:R-:W-:Y:S02]  /*14d0*/  SEL R20, R20, RZ, !P1 ;  /* 0x000000ff14147207 */ /* 0x000fe40004800000 */
[----:B------:R-:W-:Y:S02]  /*14e0*/  SEL R21, R21, RZ, !P3 ;  /* 0x000000ff15157207 */ /* 0x000fe40005800000 */
[----:B------:R-:W-:Y:S02]  /*14f0*/  SEL R17, R17, RZ, !P5 ;  /* 0x000000ff11117207 */ /* 0x000fe40006800000 */
[----:B------:R-:W-:-:S07]  /*1500*/  SEL R20, R20, RZ, !P4 ;  /* 0x000000ff14147207 */ /* 0x000fce0006000000 */
.L_x_14:
[----:B------:R-:W-:Y:S05]  /*1510*/  BRA.U UP0, `(.L_x_12) ;  /* 0x00000001005c7547 */ /* 0x000fea000b800000 */
[----:B------:R-:W0:Y:S01]  /*1520*/  LDCU.64 UR6, c[0x0][0x3a8] ;  /* 0x00007500ff0677ac */ /* 0x000e220008000a00 */
[----:B------:R-:W-:-:S04]  /*1530*/  IADD3 R0, P0, PT, R0, UR4, RZ ;  /* 0x0000000400007c10 */ /* 0x000fc8000ff1e0ff */
[----:B------:R-:W-:Y:S02]  /*1540*/  IADD3.X R5, PT, PT, R18, UR5, RZ, P0, !PT ;  /* 0x0000000512057c10 */ /* 0x000fe400087fe4ff */
[C---:B------:R-:W-:Y:S02]  /*1550*/  IADD3 R2, P0, PT, R0.reuse, R11, RZ ;  /* 0x0000000b00027210 */ /* 0x040fe40007f1e0ff */
[C---:B------:R-:W-:Y:S02]  /*1560*/  IADD3 R12, P1, PT, R0.reuse, R12, RZ ;  /* 0x0000000c000c7210 */ /* 0x040fe40007f3e0ff */
[----:B------:R-:W-:Y:S01]  /*1570*/  IADD3 R4, P2, PT, R0, R13, RZ ;  /* 0x0000000d00047210 */ /* 0x000fe20007f5e0ff */
[C---:B------:R-:W-:Y:S02]  /*1580*/  IMAD.X R3, R5.reuse, 0x1, R14, P0 ;  /* 0x0000000105037824 */ /* 0x040fe400000e060e */
[C---:B------:R-:W-:Y:S02]  /*1590*/  IMAD.X R13, R5.reuse, 0x1, R15, P1 ;  /* 0x00000001050d7824 */ /* 0x040fe400008e060f */
[----:B------:R-:W-:Y:S01]  /*15a0*/  IMAD.X R5, R5, 0x1, R16, P2 ;  /* 0x0000000105057824 */ /* 0x000fe200010e0610 */
[----:B------:R-:W2:Y:S01]  /*15b0*/  LDG.E.U8 R2, desc[UR16][R2.64] ;  /* 0x0000001002027981 */ /* 0x000ea2000c1e1100 */
[----:B0-----:R-:W-:-:S03]  /*15c0*/  UIADD3 UR4, UP0, UPT, UR4, UR6, URZ ;  /* 0x0000000604047290 */ /* 0x001fc6000ff1e0ff */
[----:B------:R-:W3:Y:S01]  /*15d0*/  LDG.E.U8 R12, desc[UR16][R12.64] ;  /* 0x000000100c0c7981 */ /* 0x000ee2000c1e1100 */
[----:B------:R-:W-:Y:S02]  /*15e0*/  UIADD3.X UR5, UPT, UPT, UR5, UR7, URZ, UP0, !UPT ;  /* 0x0000000705057290 */ /* 0x000fe400087fe4ff */
[----:B------:R-:W-:Y:S01]  /*15f0*/  IMAD.U32 R6, RZ, RZ, UR4 ;  /* 0x00000004ff067e24 */ /* 0x000fe2000f8e00ff */
[----:B------:R-:W4:Y:S03]  /*1600*/  LDG.E.U8 R4, desc[UR16][R4.64] ;  /* 0x0000001004047981 */ /* 0x000f26000c1e1100 */
[----:B------:R-:W-:-:S06]  /*1610*/  IMAD.U32 R7, RZ, RZ, UR5 ;  /* 0x00000005ff077e24 */ /* 0x000fcc000f8e00ff */
[----:B------:R-:W2:Y:S02]  /*1620*/  LDG.E.U8 R7, desc[UR16][R6.64] ;  /* 0x0000001006077981 */ /* 0x000ea4000c1e1100 */
[-C--:B--2---:R-:W-:Y:S02]  /*1630*/  ISETP.NE.AND P0, PT, R2, R7.reuse, PT ;  /* 0x000000070200720c */ /* 0x084fe40003f05270 */
[-C--:B---3--:R-:W-:Y:S02]  /*1640*/  ISETP.NE.AND P1, PT, R12, R7.reuse, PT ;  /* 0x000000070c00720c */ /* 0x088fe40003f25270 */
[----:B----4-:R-:W-:Y:S02]  /*1650*/  ISETP.NE.AND P2, PT, R4, R7, PT ;  /* 0x000000070400720c */ /* 0x010fe40003f45270 */
[----:B------:R-:W-:Y:S02]  /*1660*/  SEL R21, R21, RZ, !P0 ;  /* 0x000000ff15157207 */ /* 0x000fe40004000000 */
[----:B------:R-:W-:-:S02]  /*1670*/  SEL R20, R20, RZ, !P1 ;  /* 0x000000ff14147207 */ /* 0x000fc40004800000 */
[----:B------:R-:W-:-:S07]  /*1680*/  SEL R17, R17, RZ, !P2 ;  /* 0x000000ff11117207 */ /* 0x000fce0005000000 */
.L_x_12:
[----:B------:R-:W-:-:S04]  /*1690*/  LOP3.LUT R17, R17, R21, R20, 0xfe, !PT ;  /* 0x0000001511117212 */ /* 0x000fc800078efe14 */
[----:B------:R-:W-:-:S13]  /*16a0*/  LOP3.LUT P0, RZ, R17, 0xff, RZ, 0xc0, !PT ;  /* 0x000000ff11ff7812 */ /* 0x000fda000780c0ff */
.L_x_9:
[----:B------:R-:W-:Y:S05]  /*16b0*/  BSYNC.RECONVERGENT B0 ;  /* 0x0000000000007941 */ /* 0x000fea0003800200 */
.L_x_8:
[----:B------:R-:W-:Y:S05]  /*16c0*/  BRA `(.L_x_2) ;  /* 0x0000001000147947 */ /* 0x000fea0003800000 */
.L_x_0:
        /* <DEDUP_REMOVED lines=10> */
[----:B------:R-:W-:Y:S01]  /*1770*/  UISETP.GE.U32.AND UP1, UPT, UR10, 0x8, UPT ;  /* 0x000000080a00788c */ /* 0x000fe2000bf26070 */
[----:B------:R-:W-:Y:S01]  /*1780*/  IMAD.MOV.U32 R0, RZ, RZ, 0x1 ;  /* 0x00000001ff007424 */ /* 0x000fe200078e00ff */
[----:B------:R-:W-:Y:S01]  /*1790*/  ULOP3.LUT UR12, UR10, 0x7, URZ, 0xc0, !UPT ;  /* 0x000000070a0c7892 */ /* 0x000fe2000f8ec0ff */
[----:B------:R-:W-:Y:S01]  /*17a0*/  IMAD.MOV.U32 R18, RZ, RZ, 0x1 ;  /* 0x00000001ff127424 */ /* 0x000fe200078e00ff */
[----:B------:R-:W-:Y:S01]  /*17b0*/  UISETP.GE.U32.AND.EX UP1, UPT, UR11, URZ, UPT, UP1 ;  /* 0x000000ff0b00728c */ /* 0x000fe2000bf26110 */
[----:B------:R-:W-:Y:S01]  /*17c0*/  IMAD.MOV.U32 R17, RZ, RZ, 0x1 ;  /* 0x00000001ff117424 */ /* 0x000fe200078e00ff */
[----:B------:R-:W-:Y:S01]  /*17d0*/  UISETP.NE.U32.AND UP0, UPT, UR12, URZ, UPT ;  /* 0x000000ff0c00728c */ /* 0x000fe2000bf05070 */
[----:B------:R-:W-:Y:S01]  /*17e0*/  UMOV UR4, URZ ;  /* 0x000000ff00047c82 */ /* 0x000fe20008000000 */
[----:B------:R-:W-:Y:S02]  /*17f0*/  UMOV UR5, URZ ;  /* 0x000000ff00057c82 */ /* 0x000fe40008000000 */
[----:B------:R-:W-:-:S03]  /*1800*/  UISETP.NE.AND.EX UP0, UPT, URZ, URZ, UPT, UP0 ;  /* 0x000000ffff00728c */ /* 0x000fc6000bf05300 */
[----:B------:R-:W-:Y:S08]  /*1810*/  BRA.U !UP1, `(.L_x_16) ;  /* 0x0000000509cc7547 */ /* 0x000ff0000b800000 */
[----:B------:R-:W0:Y:S01]  /*1820*/  LDCU.64 UR6, c[0x0][0x3a8] ;  /* 0x00007500ff0677ac */ /* 0x000e220008000a00 */
[----:B------:R-:W-:Y:S01]  /*1830*/  IADD3 R2, P0, PT, R4, 0x3, RZ ;  /* 0x0000000304027810 */ /* 0x000fe20007f1e0ff */
[----:B------:R-:W-:Y:S01]  /*1840*/  IMAD.MOV.U32 R0, RZ, RZ, 0x1 ;  /* 0x00000001ff007424 */ /* 0x000fe200078e00ff */
[----:B------:R-:W1:Y:S02]  /*1850*/  LDCU.64 UR18, c[0x0][0x380] ;  /* 0x00007000ff1277ac */ /* 0x000e640008000a00 */
[----:B------:R-:W-:Y:S01]  /*1860*/  IADD3 R8, P1, PT, R2, UR14, RZ ;  /* 0x0000000e02087c10 */ /* 0x000fe2000ff3e0ff */
[----:B------:R-:W-:Y:S01]  /*1870*/  IMAD.X R3, RZ, RZ, R5, P0 ;  /* 0x000000ffff037224 */ /* 0x000fe200000e0605 */
[----:B------:R-:W2:Y:S04]  /*1880*/  LDCU UR5, c[0x0][0x3b4] ;  /* 0x00007680ff0577ac */ /* 0x000ea80008000800 */
[----:B------:R-:W-:Y:S01]  /*1890*/  IADD3.X R9, PT, PT, R3, UR15, RZ, P1, !PT ;  /* 0x0000000f03097c10 */ /* 0x000fe20008ffe4ff */
[----:B------:R-:W-:-:S02]  /*18a0*/  ULOP3.LUT UR4, UR10, 0xfffffff8, URZ, 0xc0, !UPT ;  /* 0xfffffff80a047892 */ /* 0x000fc4000f8ec0ff */
[----:B0-----:R-:W-:Y:S01]  /*18b0*/  UIADD3 UR6, UP1, UPT, UR6, 0x3, URZ ;  /* 0x0000000306067890 */ /* 0x001fe2000ff3e0ff */
[----:B-1----:R-:W-:-:S03]  /*18c0*/  IADD3 R6, P0, PT, R2, UR18, RZ ;  /* 0x0000001202067c10 */ /* 0x002fc6000ff1e0ff */
[----:B------:R-:W-:Y:S01]  /*18d0*/  UIADD3.X UR7, UPT, UPT, URZ, UR7, URZ, UP1, !UPT ;  /* 0x00000007ff077290 */ /* 0x000fe20008ffe4ff */
[----:B------:R-:W-:Y:S01]  /*18e0*/  IADD3 R2, P2, PT, R2, UR8, RZ ;  /* 0x0000000802027c10 */ /* 0x000fe2000ff5e0ff */
[----:B------:R-:W-:Y:S01]  /*18f0*/  IMAD.U32 R4, RZ, RZ, UR6 ;  /* 0x00000006ff047e24 */ /* 0x000fe2000f8e00ff */
[C---:B------:R-:W-:Y:S01]  /*1900*/  IADD3.X R7, PT, PT, R3.reuse, UR19, RZ, P0, !PT ;  /* 0x0000001303077c10 */ /* 0x040fe200087fe4ff */
[----:B------:R-:W-:Y:S01]  /*1910*/  UMOV UR6, UR4 ;  /* 0x0000000400067c82 */ /* 0x000fe20008000000 */
[----:B------:R-:W-:Y:S01]  /*1920*/  IADD3.X R3, PT, PT, R3, UR9, RZ, P2, !PT ;  /* 0x0000000903037c10 */ /* 0x000fe200097fe4ff */
[----:B------:R-:W-:Y:S01]  /*1930*/  IMAD.U32 R5, RZ, RZ, UR7 ;  /* 0x00000007ff057e24 */ /* 0x000fe2000f8e00ff */
[----:B--2---:R-:W-:-:S07]  /*1940*/  UMOV UR7, UR5 ;  /* 0x0000000500077c82 */ /* 0x004fce0008000000 */
.L_x_17:
[----:B------:R-:W2:Y:S04]  /*1950*/  LDG.E.U8 R22, desc[UR16][R6.64+-0x3] ;  /* 0xfffffd1006167981 */ /* 0x000ea8000c1e1100 */
[----:B------:R-:W2:Y:S04]  /*1960*/  LDG.E.U8 R23, desc[UR16][R4.64+-0x3] ;  /* 0xfffffd1004177981 */ /* 0x000ea8000c1e1100 */
[----:B------:R-:W3:Y:S04]  /*1970*/  LDG.E.U8 R24, desc[UR16][R8.64+-0x3] ;  /* 0xfffffd1008187981 */ /* 0x000ee8000c1e1100 */
[----:B------:R-:W4:Y:S04]  /*1980*/  LDG.E.U8 R26, desc[UR16][R2.64+-0x3] ;  /* 0xfffffd10021a7981 */ /* 0x000f28000c1e1100 */
[----:B------:R-:W5:Y:S04]  /*1990*/  LDG.E.U8 R19, desc[UR16][R6.64+-0x2] ;  /* 0xfffffe1006137981 */ /* 0x000f68000c1e1100 */
        /* <DEDUP_REMOVED lines=10> */
[----:B------:R-:W2:Y:S04]  /*1a40*/  LDG.E.U8 R23, desc[UR16][R4.64+-0x1] ;  /* 0xffffff1004177981 */ /* 0x000ea8000c1e1100 */
[----:B------:R-:W4:Y:S01]  /*1a50*/  LDG.E.U8 R26, desc[UR16][R2.64+-0x1] ;  /* 0xffffff10021a7981 */ /* 0x000f22000c1e1100 */
[----:B-----5:R-:W-:-:S03]  /*1a60*/  ISETP.NE.AND P2, PT, R19, R20, PT ;  /* 0x000000141300720c */ /* 0x020fc60003f45270 */
[----:B------:R-:W5:Y:S01]  /*1a70*/  LDG.E.U8 R19, desc[UR16][R4.64] ;  /* 0x0000001004137981 */ /* 0x000f62000c1e1100 */
[----:B------:R-:W-:-:S03]  /*1a80*/  ISETP.NE.AND P1, PT, R21, R20, PT ;  /* 0x000000141500720c */ /* 0x000fc60003f25270 */
[----:B------:R-:W5:Y:S01]  /*1a90*/  LDG.E.U8 R21, desc[UR16][R6.64] ;  /* 0x0000001006157981 */ /* 0x000f62000c1e1100 */
[----:B------:R-:W-:-:S03]  /*1aa0*/  ISETP.NE.AND P0, PT, R25, R20, PT ;  /* 0x000000141900720c */ /* 0x000fc60003f05270 */
[----:B------:R-:W5:Y:S01]  /*1ab0*/  LDG.E.U8 R20, desc[UR16][R2.64] ;  /* 0x0000001002147981 */ /* 0x000f62000c1e1100 */
[----:B------:R-:W-:Y:S02]  /*1ac0*/  SEL R18, R18, RZ, !P5 ;  /* 0x000000ff12127207 */ /* 0x000fe40006800000 */
[----:B------:R-:W-:Y:S02]  /*1ad0*/  SEL R25, R17, RZ, !P6 ;  /* 0x000000ff11197207 */ /* 0x000fe40007000000 */
[----:B------:R-:W5:Y:S02]  /*1ae0*/  LDG.E.U8 R17, desc[UR16][R4.64+0x1] ;  /* 0x0000011004117981 */ /* 0x000f64000c1e1100 */
[----:B------:R-:W-:Y:S02]  /*1af0*/  SEL R25, R25, RZ, !P2 ;  /* 0x000000ff19197207 */ /* 0x000fe40005000000 */
[-C--:B--2---:R-:W-:Y:S02]  /*1b00*/  ISETP.NE.AND P4, PT, R22, R23.reuse, PT ;  /* 0x000000171600720c */ /* 0x084fe40003f85270 */
[----:B----4-:R-:W-:Y:S01]  /*1b10*/  ISETP.NE.AND P5, PT, R26, R23, PT ;  /* 0x000000171a00720c */ /* 0x010fe20003fa5270 */
[----:B------:R-:W2:Y:S01]  /*1b20*/  LDG.E.U8 R22, desc[UR16][R8.64+0x1] ;  /* 0x0000011008167981 */ /* 0x000ea2000c1e1100 */
[----:B------:R-:W-:-:S02]  /*1b30*/  SEL R26, R0, RZ, !P3 ;  /* 0x000000ff001a7207 */ /* 0x000fc40005800000 */
[----:B------:R-:W-:Y:S02]  /*1b40*/  SEL R0, R18, RZ, !P1 ;  /* 0x000000ff12007207 */ /* 0x000fe40004800000 */
[----:B---3--:R-:W-:Y:S01]  /*1b50*/  ISETP.NE.AND P6, PT, R24, R23, PT ;  /* 0x000000171800720c */ /* 0x008fe20003fc5270 */
[----:B------:R-:W3:Y:S01]  /*1b60*/  LDG.E.U8 R18, desc[UR16][R4.64+0x2] ;  /* 0x0000021004127981 */ /* 0x000ee2000c1e1100 */
[-C--:B-----5:R-:W-:Y:S02]  /*1b70*/  ISETP.NE.AND P3, PT, R21, R19.reuse, PT ;  /* 0x000000131500720c */ /* 0x0a0fe40003f65270 */
[-C--:B------:R-:W-:Y:S01]  /*1b80*/  ISETP.NE.AND P2, PT, R28, R19.reuse, PT ;  /* 0x000000131c00720c */ /* 0x080fe20003f45270 */
[----:B------:R-:W4:Y:S01]  /*1b90*/  LDG.E.U8 R24, desc[UR16][R6.64+0x1] ;  /* 0x0000011006187981 */ /* 0x000f22000c1e1100 */
[----:B------:R-:W-:-:S03]  /*1ba0*/  ISETP.NE.AND P1, PT, R20, R19, PT ;  /* 0x000000131400720c */ /* 0x000fc60003f25270 */
[----:B------:R-:W5:Y:S04]  /*1bb0*/  LDG.E.U8 R20, desc[UR16][R2.64+0x1] ;  /* 0x0000011002147981 */ /* 0x000f68000c1e1100 */
[----:B------:R-:W5:Y:S04]  /*1bc0*/  LDG.E.U8 R19, desc[UR16][R8.64+0x2] ;  /* 0x0000021008137981 */ /* 0x000f68000c1e1100 */
[----:B------:R-:W5:Y:S01]  /*1bd0*/  LDG.E.U8 R21, desc[UR16][R2.64+0x2] ;  /* 0x0000021002157981 */ /* 0x000f62000c1e1100 */
[----:B------:R-:W-:Y:S02]  /*1be0*/  SEL R25, R25, RZ, !P4 ;  /* 0x000000ff19197207 */ /* 0x000fe40006000000 */
[----:B------:R-:W-:Y:S01]  /*1bf0*/  SEL R26, R26, RZ, !P0 ;  /* 0x000000ff1a1a7207 */ /* 0x000fe20004000000 */
[----:B------:R-:W5:Y:S01]  /*1c00*/  LDG.E.U8 R23, desc[UR16][R6.64+0x3] ;  /* 0x0000031006177981 */ /* 0x000f62000c1e1100 */
[----:B------:R-:W-:-:S02]  /*1c10*/  SEL R0, R0, RZ, !P6 ;  /* 0x000000ff00007207 */ /* 0x000fc40007000000 */
[----:B------:R-:W-:Y:S02]  /*1c20*/  SEL R25, R25, RZ, !P3 ;  /* 0x000000ff19197207 */ /* 0x000fe40005800000 */
[----:B------:R-:W-:Y:S02]  /*1c30*/  SEL R26, R26, RZ, !P5 ;  /* 0x000000ff1a1a7207 */ /* 0x000fe40006800000 */
[----:B------:R-:W-:Y:S02]  /*1c40*/  SEL R0, R0, RZ, !P2 ;  /* 0x000000ff00007207 */ /* 0x000fe40005000000 */
[-C--:B--2---:R-:W-:Y:S02]  /*1c50*/  ISETP.NE.AND P4, PT, R22, R17.reuse, PT ;  /* 0x000000111600720c */ /* 0x084fe40003f85270 */
[----:B------:R-:W2:Y:S01]  /*1c60*/  LDG.E.U8 R22, desc[UR16][R2.64+0x4] ;  /* 0x0000041002167981 */ /* 0x000ea2000c1e1100 */
[----:B---3--:R-:W-:Y:S02]  /*1c70*/  ISETP.NE.AND P5, PT, R27, R18, PT ;  /* 0x000000121b00720c */ /* 0x008fe40003fa5270 */
[----:B----4-:R-:W-:-:S02]  /*1c80*/  ISETP.NE.AND P0, PT, R24, R17, PT ;  /* 0x000000111800720c */ /* 0x010fc40003f05270 */
[----:B------:R-:W3:Y:S01]  /*1c90*/  LDG.E.U8 R24, desc[UR16][R4.64+0x3] ;  /* 0x0000031004187981 */ /* 0x000ee2000c1e1100 */
[----:B-----5:R-:W-:-:S03]  /*1ca0*/  ISETP.NE.AND P6, PT, R20, R17, PT ;  /* 0x000000111400720c */ /* 0x020fc60003fc5270 */
[----:B------:R-:W4:Y:S01]  /*1cb0*/  LDG.E.U8 R17, desc[UR16][R8.64+0x3] ;  /* 0x0000031008117981 */ /* 0x000f22000c1e1100 */
[----:B------:R-:W-:-:S03]  /*1cc0*/  ISETP.NE.AND P3, PT, R19, R18, PT ;  /* 0x000000121300720c */ /* 0x000fc60003f65270 */
[----:B------:R-:W5:Y:S01]  /*1cd0*/  LDG.E.U8 R19, desc[UR16][R2.64+0x3] ;  /* 0x0000031002137981 */ /* 0x000f62000c1e1100 */
[----:B------:R-:W-:-:S03]  /*1ce0*/  ISETP.NE.AND P2, PT, R21, R18, PT ;  /* 0x000000121500720c */ /* 0x000fc60003f45270 */
[----:B------:R-:W2:Y:S04]  /*1cf0*/  LDG.E.U8 R21, desc[UR16][R4.64+0x4] ;  /* 0x0000041004157981 */ /* 0x000ea8000c1e1100 */
[----:B------:R-:W2:Y:S04]  /*1d00*/  LDG.E.U8 R18, desc[UR16][R8.64+0x4] ;  /* 0x0000041008127981 */ /* 0x000ea8000c1e1100 */
[----:B------:R0:W2:Y:S01]  /*1d10*/  LDG.E.U8 R20, desc[UR16][R6.64+0x4] ;  /* 0x0000041006147981 */ /* 0x0000a2000c1e1100 */
[----:B------:R-:W-:Y:S01]  /*1d20*/  SEL R25, R25, RZ, !P0 ;  /* 0x000000ff19197207 */ /* 0x000fe20004000000 */
[----:B------:R-:W-:Y:S01]  /*1d30*/  UIADD3 UR6, UP1, UPT, UR6, -0x8, URZ ;  /* 0xfffffff806067890 */ /* 0x000fe2000ff3e0ff */
[----:B------:R-:W-:-:S02]  /*1d40*/  SEL R26, R26, RZ, !P1 ;  /* 0x000000ff1a1a7207 */ /* 0x000fc40004800000 */
[----:B0-----:R-:W-:Y:S02]  /*1d50*/  IADD3 R6, P0, PT, R6, 0x8, RZ ;  /* 0x0000000806067810 */ /* 0x001fe40007f1e0ff */
[----:B------:R-:W-:-:S03]  /*1d60*/  SEL R0, R0, RZ, !P4 ;  /* 0x000000ff00007207 */ /* 0x000fc60006000000 */
[----:B------:R-:W-:Y:S01]  /*1d70*/  IMAD.X R7, RZ, RZ, R7, P0 ;  /* 0x000000ffff077224 */ /* 0x000fe200000e0607 */
[----:B------:R-:W-:Y:S02]  /*1d80*/  IADD3 R4, P0, PT, R4, 0x8, RZ ;  /* 0x0000000804047810 */ /* 0x000fe40007f1e0ff */
[----:B------:R-:W-:Y:S01]  /*1d90*/  IADD3 R8, P4, PT, R8, 0x8, RZ ;  /* 0x0000000808087810 */ /* 0x000fe20007f9e0ff */
[----:B------:R-:W-:Y:S01]  /*1da0*/  UIADD3.X UR7, UPT, UPT, UR7, -0x1, URZ, UP1, !UPT ;  /* 0xffffffff07077890 */ /* 0x000fe20008ffe4ff */
[----:B------:R-:W-:Y:S01]  /*1db0*/  SEL R26, R26, RZ, !P6 ;  /* 0x000000ff1a1a7207 */ /* 0x000fe20007000000 */
[----:B------:R-:W-:Y:S01]  /*1dc0*/  UISETP.NE.U32.AND UP1, UPT, UR6, URZ, UPT ;  /* 0x000000ff0600728c */ /* 0x000fe2000bf25070 */
[----:B------:R-:W-:Y:S01]  /*1dd0*/  IMAD.X R5, RZ, RZ, R5, P0 ;  /* 0x000000ffff057224 */ /* 0x000fe200000e0605 */
[----:B------:R-:W-:Y:S01]  /*1de0*/  SEL R0, R0, RZ, !P3 ;  /* 0x000000ff00007207 */ /* 0x000fe20005800000 */
[----:B------:R-:W-:Y:S01]  /*1df0*/  IMAD.X R9, RZ, RZ, R9, P4 ;  /* 0x000000ffff097224 */ /* 0x000fe200020e0609 */
[----:B------:R-:W-:Y:S01]  /*1e00*/  SEL R25, R25, RZ, !P5 ;  /* 0x000000ff19197207 */ /* 0x000fe20006800000 */
[----:B------:R-:W-:Y:S01]  /*1e10*/  UISETP.NE.AND.EX UP1, UPT, UR7, URZ, UPT, UP1 ;  /* 0x000000ff0700728c */ /* 0x000fe2000bf25310 */
[----:B------:R-:W-:-:S02]  /*1e20*/  SEL R26, R26, RZ, !P2 ;  /* 0x000000ff1a1a7207 */ /* 0x000fc40005000000 */
[-C--:B---3--:R-:W-:Y:S02]  /*1e30*/  ISETP.NE.AND P1, PT, R23, R24.reuse, PT ;  /* 0x000000181700720c */ /* 0x088fe40003f25270 */
[-C--:B----4-:R-:W-:Y:S02]  /*1e40*/  ISETP.NE.AND P0, PT, R17, R24.reuse, PT ;  /* 0x000000181100720c */ /* 0x090fe40003f05270 */
[----:B-----5:R-:W-:Y:S02]  /*1e50*/  ISETP.NE.AND P4, PT, R19, R24, PT ;  /* 0x000000181300720c */ /* 0x020fe40003f85270 */
[----:B------:R-:W-:Y:S02]  /*1e60*/  SEL R0, R0, RZ, !P0 ;  /* 0x000000ff00007207 */ /* 0x000fe40004000000 */
[----:B--2---:R-:W-:Y:S02]  /*1e70*/  ISETP.NE.AND P2, PT, R22, R21, PT ;  /* 0x000000151600720c */ /* 0x004fe40003f45270 */
[----:B------:R-:W-:-:S02]  /*1e80*/  SEL R25, R25, RZ, !P1 ;  /* 0x000000ff19197207 */ /* 0x000fc40004800000 */
[-C--:B------:R-:W-:Y:S02]  /*1e90*/  ISETP.NE.AND P3, PT, R18, R21.reuse, PT ;  /* 0x000000151200720c */ /* 0x080fe40003f65270 */
[----:B------:R-:W-:Y:S02]  /*1ea0*/  SEL R26, R26, RZ, !P4 ;  /* 0x000000ff1a1a7207 */ /* 0x000fe40006000000 */
[----:B------:R-:W-:Y:S02]  /*1eb0*/  ISETP.NE.AND P5, PT, R20, R21, PT ;  /* 0x000000151400720c */ /* 0x000fe40003fa5270 */
[----:B------:R-:W-:Y:S02]  /*1ec0*/  IADD3 R2, P1, PT, R2, 0x8, RZ ;  /* 0x0000000802027810 */ /* 0x000fe40007f3e0ff */
[----:B------:R-:W-:Y:S02]  /*1ed0*/  SEL R0, R0, RZ, !P3 ;  /* 0x000000ff00007207 */ /* 0x000fe40005800000 */
[----:B------:R-:W-:-:S02]  /*1ee0*/  SEL R25, R25, RZ, !P5 ;  /* 0x000000ff19197207 */ /* 0x000fc40006800000 */
[----:B------:R-:W-:Y:S01]  /*1ef0*/  SEL R26, R26, RZ, !P2 ;  /* 0x000000ff1a1a7207 */ /* 0x000fe20005000000 */
[----:B------:R-:W-:Y:S01]  /*1f00*/  IMAD.X R3, RZ, RZ, R3, P1 ;  /* 0x000000ffff037224 */ /* 0x000fe200008e0603 */
[----:B------:R-:W-:Y:S02]  /*1f10*/  PRMT R18, R0, 0x7610, R18 ;  /* 0x0000761000127816 */ /* 0x000fe40000000012 */
[----:B------:R-:W-:Y:S02]  /*1f20*/  PRMT R17, R25, 0x7610, R17 ;  /* 0x0000761019117816 */ /* 0x000fe40000000011 */
[----:B------:R-:W-:Y:S01]  /*1f30*/  PRMT R0, R26, 0x7610, R0 ;  /* 0x000076101a007816 */ /* 0x000fe20000000000 */
[----:B------:R-:W-:Y:S06]  /*1f40*/  BRA.U UP1, `(.L_x_17) ;  /* 0xfffffff901807547 */ /* 0x000fec000b83ffff */
.L_x_16:
[----:B------:R-:W-:Y:S05]  /*1f50*/  BRA.U !UP0, `(.L_x_18) ;  /* 0x0000000508e47547 */ /* 0x000fea000b800000 */
[----:B------:R-:W-:Y:S02]  /*1f60*/  UISETP.GE.U32.AND UP1, UPT, UR12, 0x4, UPT ;  /* 0x000000040c00788c */ /* 0x000fe4000bf26070 */
[----:B------:R-:W-:Y:S02]  /*1f70*/  ULOP3.LUT UR13, UR10, 0x3, URZ, 0xc0, !UPT ;  /* 0x000000030a0d7892 */ /* 0x000fe4000f8ec0ff */
[----:B------:R-:W-:Y:S02]  /*1f80*/  UISETP.GE.U32.AND.EX UP1, UPT, URZ, URZ, UPT, UP1 ;  /* 0x000000ffff00728c */ /* 0x000fe4000bf26110 */
[----:B------:R-:W-:-:S04]  /*1f90*/  UISETP.NE.U32.AND UP0, UPT, UR13, URZ, UPT ;  /* 0x000000ff0d00728c */ /* 0x000fc8000bf05070 */
[----:B------:R-:W-:-:S03]  /*1fa0*/  UISETP.NE.AND.EX UP0, UPT, URZ, URZ, UPT, UP0 ;  /* 0x000000ffff00728c */ /* 0x000fc6000bf05300 */
[----:B------:R-:W-:Y:S08]  /*1fb0*/  BRA.U !UP1, `(.L_x_19) ;  /* 0x0000000109d47547 */ /* 0x000ff0000b800000 */
[----:B------:R-:W0:Y:S01]  /*1fc0*/  LDCU.64 UR6, c[0x0][0x3a8] ;  /* 0x00007500ff0677ac */ /* 0x000e220008000a00 */
[----:B------:R-:W-:-:S04]  /*1fd0*/  IADD3 R2, P0, PT, R11, UR4, RZ ;  /* 0x000000040b027c10 */ /* 0x000fc8000ff1e0ff */
[----:B------:R-:W-:-:S05]  /*1fe0*/  IADD3.X R3, PT, PT, R14, UR5, RZ, P0, !PT ;  /* 0x000000050e037c10 */ /* 0x000fca00087fe4ff */
[----:B------:R-:W2:Y:S01]  /*1ff0*/  LDG.E.U8 R26, desc[UR16][R2.64] ;  /* 0x00000010021a7981 */ /* 0x000ea2000c1e1100 */
[----:B0-----:R-:W-:Y:S02]  /*2000*/  UIADD3 UR6, UP1, UPT, UR4, UR6, URZ ;  /* 0x0000000604067290 */ /* 0x001fe4000ff3e0ff */
[----:B------:R-:W-:Y:S01]  /*2010*/  IADD3 R6, P0, PT, R12, UR4, RZ ;  /* 0x000000040c067c10 */ /* 0x000fe2000ff1e0ff */
[----:B------:R-:W3:Y:S01]  /*2020*/  LDG.E.U8 R21, desc[UR16][R2.64+0x1] ;  /* 0x0000011002157981 */ /* 0x000ee2000c1e1100 */
[----:B------:R-:W-:Y:S02]  /*2030*/  UIADD3.X UR7, UPT, UPT, UR5, UR7, URZ, UP1, !UPT ;  /* 0x0000000705077290 */ /* 0x000fe40008ffe4ff */
[----:B------:R-:W-:Y:S01]  /*2040*/  IMAD.U32 R4, RZ, RZ, UR6 ;  /* 0x00000006ff047e24 */ /* 0x000fe2000f8e00ff */
[----:B------:R-:W-:Y:S01]  /*2050*/  IADD3 R8, P1, PT, R13, UR4, RZ ;  /* 0x000000040d087c10 */ /* 0x000fe2000ff3e0ff */
[----:B------:R-:W4:Y:S02]  /*2060*/  LDG.E.U8 R20, desc[UR16][R2.64+0x2] ;  /* 0x0000021002147981 */ /* 0x000f24000c1e1100 */
[----:B------:R-:W-:-:S02]  /*2070*/  IMAD.U32 R5, RZ, RZ, UR7 ;  /* 0x00000007ff057e24 */ /* 0x000fc4000f8e00ff */
[----:B------:R-:W5:Y:S04]  /*2080*/  LDG.E.U8 R24, desc[UR16][R2.64+0x3] ;  /* 0x0000031002187981 */ /* 0x000f68000c1e1100 */
[----:B------:R-:W2:Y:S01]  /*2090*/  LDG.E.U8 R19, desc[UR16][R4.64] ;  /* 0x0000001004137981 */ /* 0x000ea2000c1e1100 */
[----:B------:R-:W-:Y:S02]  /*20a0*/  IADD3.X R7, PT, PT, R15, UR5, RZ, P0, !PT ;  /* 0x000000050f077c10 */ /* 0x000fe400087fe4ff */
[----:B------:R-:W-:Y:S01]  /*20b0*/  IADD3.X R9, PT, PT, R16, UR5, RZ, P1, !PT ;  /* 0x0000000510097c10 */ /* 0x000fe20008ffe4ff */
[----:B------:R-:W3:Y:S04]  /*20c0*/  LDG.E.U8 R22, desc[UR16][R4.64+0x1] ;  /* 0x0000011004167981 */ /* 0x000ee8000c1e1100 */
[----:B------:R-:W4:Y:S04]  /*20d0*/  LDG.E.U8 R23, desc[UR16][R4.64+0x2] ;  /* 0x0000021004177981 */ /* 0x000f28000c1e1100 */
[----:B------:R-:W5:Y:S04]  /*20e0*/  LDG.E.U8 R25, desc[UR16][R4.64+0x3] ;  /* 0x0000031004197981 */ /* 0x000f68000c1e1100 */
[----:B------:R-:W5:Y:S04]  /*20f0*/  LDG.E.U8 R29, desc[UR16][R6.64] ;  /* 0x00000010061d7981 */ /* 0x000f68000c1e1100 */
        /* <DEDUP_REMOVED lines=8> */
[----:B------:R-:W-:Y:S02]  /*2180*/  SEL R17, R17, RZ, !P5 ;  /* 0x000000ff11117207 */ /* 0x000fe40006800000 */
[-C--:B---3--:R-:W-:Y:S02]  /*2190*/  ISETP.NE.AND P2, PT, R21, R22.reuse, PT ;  /* 0x000000161500720c */ /* 0x088fe40003f45270 */
[----:B----4-:R-:W-:Y:S02]  /*21a0*/  ISETP.NE.AND P0, PT, R20, R23, PT ;  /* 0x000000171400720c */ /* 0x010fe40003f05270 */
[-C--:B-----5:R-:W-:Y:S02]  /*21b0*/  ISETP.NE.AND P6, PT, R29, R19.reuse, PT ;  /* 0x000000131d00720c */ /* 0x0a0fe40003fc5270 */
[----:B------:R-:W-:Y:S02]  /*21c0*/  ISETP.NE.AND P5, PT, R27, R22, PT ;  /* 0x000000161b00720c */ /* 0x000fe40003fa5270 */
[----:B------:R-:W-:-:S02]  /*21d0*/  ISETP.NE.AND P3, PT, R4, R19, PT ;  /* 0x000000130400720c */ /* 0x000fc40003f65270 */
[----:B------:R-:W-:Y:S02]  /*21e0*/  SEL R18, R18, RZ, !P6 ;  /* 0x000000ff12127207 */ /* 0x000fe40007000000 */
[----:B------:R-:W-:Y:S02]  /*21f0*/  ISETP.NE.AND P4, PT, R5, R22, PT ;  /* 0x000000160500720c */ /* 0x000fe40003f85270 */
[----:B------:R-:W-:Y:S02]  /*2200*/  SEL R0, R0, RZ, !P3 ;  /* 0x000000ff00007207 */ /* 0x000fe40005800000 */
[-C--:B------:R-:W-:Y:S02]  /*2210*/  ISETP.NE.AND P6, PT, R2, R23.reuse, PT ;  /* 0x000000170200720c */ /* 0x080fe40003fc5270 */
[----:B------:R-:W-:Y:S02]  /*2220*/  SEL R17, R17, RZ, !P2 ;  /* 0x000000ff11117207 */ /* 0x000fe40005000000 */
[----:B------:R-:W-:-:S02]  /*2230*/  ISETP.NE.AND P3, PT, R28, R23, PT ;  /* 0x000000171c00720c */ /* 0x000fc40003f65270 */
[----:B------:R-:W-:Y:S02]  /*2240*/  SEL R18, R18, RZ, !P4 ;  /* 0x000000ff12127207 */ /* 0x000fe40006000000 */
[----:B------:R-:W-:Y:S02]  /*2250*/  SEL R0, R0, RZ, !P5 ;  /* 0x000000ff00007207 */ /* 0x000fe40006800000 */
[-C--:B------:R-:W-:Y:S02]  /*2260*/  ISETP.NE.AND P1, PT, R24, R25.reuse, PT ;  /* 0x000000191800720c */ /* 0x080fe40003f25270 */
[----:B------:R-:W-:Y:S02]  /*2270*/  ISETP.NE.AND P4, PT, R3, R25, PT ;  /* 0x000000190300720c */ /* 0x000fe40003f85270 */
[----:B------:R-:W-:Y:S02]  /*2280*/  SEL R17, R17, RZ, !P0 ;  /* 0x000000ff11117207 */ /* 0x000fe40004000000 */
[----:B------:R-:W-:-:S02]  /*2290*/  SEL R0, R0, RZ, !P6 ;  /* 0x000000ff00007207 */ /* 0x000fc40007000000 */
[----:B------:R-:W-:Y:S01]  /*22a0*/  SEL R18, R18, RZ, !P3 ;  /* 0x000000ff12127207 */ /* 0x000fe20005800000 */
[----:B------:R-:W-:Y:S01]  /*22b0*/  UIADD3 UR4, UP1, UPT, UR4, 0x4, URZ ;  /* 0x0000000404047890 */ /* 0x000fe2000ff3e0ff */
[----:B------:R-:W-:Y:S02]  /*22c0*/  SEL R17, R17, RZ, !P1 ;  /* 0x000000ff11117207 */ /* 0x000fe40004800000 */
[----:B------:R-:W-:Y:S01]  /*22d0*/  SEL R18, R18, RZ, !P4 ;  /* 0x000000ff12127207 */ /* 0x000fe20006000000 */
[----:B------:R-:W-:Y:S01]  /*22e0*/  UIADD3.X UR5, UPT, UPT, URZ, UR5, URZ, UP1, !UPT ;  /* 0x00000005ff057290 */ /* 0x000fe20008ffe4ff */
[----:B--2---:R-:W-:-:S04]  /*22f0*/  ISETP.NE.AND P2, PT, R26, R25, PT ;  /* 0x000000191a00720c */ /* 0x004fc80003f45270 */
[----:B------:R-:W-:-:S09]  /*2300*/  SEL R0, R0, RZ, !P2 ;  /* 0x000000ff00007207 */ /* 0x000fd20005000000 */
.L_x_19:
        /* <DEDUP_REMOVED lines=8> */
[----:B------:R-:W-:Y:S02]  /*2390*/  IADD3 R8, P0, PT, R11, UR4, RZ ;  /* 0x000000040b087c10 */ /* 0x000fe4000ff1e0ff */
[----:B------:R-:W-:Y:S02]  /*23a0*/  IADD3 R4, P1, PT, R13, UR4, RZ ;  /* 0x000000040d047c10 */ /* 0x000fe4000ff3e0ff */
[----:B------:R-:W-:Y:S02]  /*23b0*/  IADD3.X R9, PT, PT, R14, UR5, RZ, P0, !PT ;  /* 0x000000050e097c10 */ /* 0x000fe400087fe4ff */
[----:B------:R-:W-:Y:S01]  /*23c0*/  IADD3 R2, P0, PT, R12, UR4, RZ ;  /* 0x000000040c027c10 */ /* 0x000fe2000ff1e0ff */
[----:B0-----:R-:W-:Y:S01]  /*23d0*/  UIADD3 UR6, UP1, UPT, UR4, UR6, URZ ;  /* 0x0000000604067290 */ /* 0x001fe2000ff3e0ff */
[----:B------:R-:W-:Y:S01]  /*23e0*/  IADD3.X R5, PT, PT, R16, UR5, RZ, P1, !PT ;  /* 0x0000000510057c10 */ /* 0x000fe20008ffe4ff */
[----:B------:R-:W2:Y:S02]  /*23f0*/  LDG.E.U8 R19, desc[UR16][R8.64] ;  /* 0x0000001008137981 */ /* 0x000ea4000c1e1100 */
[----:B------:R-:W-:-:S02]  /*2400*/  UIADD3.X UR7, UPT, UPT, UR5, UR7, URZ, UP1, !UPT ;  /* 0x0000000705077290 */ /* 0x000fc40008ffe4ff */
[----:B------:R-:W-:Y:S01]  /*2410*/  IADD3.X R3, PT, PT, R15, UR5, RZ, P0, !PT ;  /* 0x000000050f037c10 */ /* 0x000fe200087fe4ff */
[----:B------:R-:W-:Y:S01]  /*2420*/  IMAD.U32 R6, RZ, RZ, UR6 ;  /* 0x00000006ff067e24 */ /* 0x000fe2000f8e00ff */
[----:B------:R-:W3:Y:S02]  /*2430*/  LDG.E.U8 R23, desc[UR16][R4.64] ;  /* 0x0000001004177981 */ /* 0x000ee4000c1e1100 */
[----:B------:R-:W-:Y:S02]  /*2440*/  IMAD.U32 R7, RZ, RZ, UR7 ;  /* 0x00000007ff077e24 */ /* 0x000fe4000f8e00ff */
[----:B------:R-:W4:Y:S04]  /*2450*/  LDG.E.U8 R21, desc[UR16][R2.64] ;  /* 0x0000001002157981 */ /* 0x000f28000c1e1100 */
[----:B------:R-:W2:Y:S04]  /*2460*/  LDG.E.U8 R20, desc[UR16][R6.64] ;  /* 0x0000001006147981 */ /* 0x000ea8000c1e1100 */
[----:B------:R-:W5:Y:S04]  /*2470*/  LDG.E.U8 R22, desc[UR16][R8.64+0x1] ;  /* 0x0000011008167981 */ /* 0x000f68000c1e1100 */
[----:B------:R-:W5:Y:S04]  /*2480*/  LDG.E.U8 R25, desc[UR16][R6.64+0x1] ;  /* 0x0000011006197981 */ /* 0x000f68000c1e1100 */
[----:B------:R-:W5:Y:S04]  /*2490*/  LDG.E.U8 R26, desc[UR16][R4.64+0x1] ;  /* 0x00000110041a7981 */ /* 0x000f68000c1e1100 */
[----:B------:R-:W5:Y:S01]  /*24a0*/  LDG.E.U8 R24, desc[UR16][R2.64+0x1] ;  /* 0x0000011002187981 */ /* 0x000f62000c1e1100 */
[----:B------:R-:W-:-:S04]  /*24b0*/  UIADD3 UR4, UP1, UPT, UR4, 0x2, URZ ;  /* 0x0000000204047890 */ /* 0x000fc8000ff3e0ff */
[----:B------:R-:W-:Y:S01]  /*24c0*/  UIADD3.X UR5, UPT, UPT, URZ, UR5, URZ, UP1, !UPT ;  /* 0x00000005ff057290 */ /* 0x000fe20008ffe4ff */
[-C--:B--2---:R-:W-:Y:S02]  /*24d0*/  ISETP.NE.AND P0, PT, R19, R20.reuse, PT ;  /* 0x000000141300720c */ /* 0x084fe40003f05270 */
[-C--:B---3--:R-:W-:Y:S02]  /*24e0*/  ISETP.NE.AND P2, PT, R23, R20.reuse, PT ;  /* 0x000000141700720c */ /* 0x088fe40003f45270 */
[----:B----4-:R-:W-:Y:S02]  /*24f0*/  ISETP.NE.AND P1, PT, R21, R20, PT ;  /* 0x000000141500720c */ /* 0x010fe40003f25270 */
[----:B------:R-:W-:Y:S02]  /*2500*/  SEL R17, R17, RZ, !P0 ;  /* 0x000000ff11117207 */ /* 0x000fe40004000000 */
[----:B-----5:R-:W-:Y:S02]  /*2510*/  ISETP.NE.AND P3, PT, R22, R25, PT ;  /* 0x000000191600720c */ /* 0x020fe40003f65270 */
[----:B------:R-:W-:-:S02]  /*2520*/  SEL R0, R0, RZ, !P2 ;  /* 0x000000ff00007207 */ /* 0x000fc40005000000 */
[-C--:B------:R-:W-:Y:S02]  /*2530*/  ISETP.NE.AND P5, PT, R26, R25.reuse, PT ;  /* 0x000000191a00720c */ /* 0x080fe40003fa5270 */
[----:B------:R-:W-:Y:S02]  /*2540*/  SEL R18, R18, RZ, !P1 ;  /* 0x000000ff12127207 */ /* 0x000fe40004800000 */
[----:B------:R-:W-:Y:S02]  /*2550*/  ISETP.NE.AND P4, PT, R24, R25, PT ;  /* 0x000000191800720c */ /* 0x000fe40003f85270 */
[----:B------:R-:W-:Y:S02]  /*2560*/  SEL R17, R17, RZ, !P3 ;  /* 0x000000ff11117207 */ /* 0x000fe40005800000 */
[----:B------:R-:W-:Y:S02]  /*2570*/  SEL R0, R0, RZ, !P5 ;  /* 0x000000ff00007207 */ /* 0x000fe40006800000 */
[----:B------:R-:W-:-:S07]  /*2580*/  SEL R18, R18, RZ, !P4 ;  /* 0x000000ff12127207 */ /* 0x000fce0006000000 */
.L_x_20:
[----:B------:R-:W-:Y:S05]  /*2590*/  BRA.U UP0, `(.L_x_18) ;  /* 0x0000000100547547 */ /* 0x000fea000b800000 */
[----:B------:R-:W0:Y:S01]  /*25a0*/  LDCU.64 UR6, c[0x0][0x3a8] ;  /* 0x00007500ff0677ac */ /* 0x000e220008000a00 */
[----:B------:R-:W-:Y:S02]  /*25b0*/  IADD3 R2, P0, PT, R11, UR4, RZ ;  /* 0x000000040b027c10 */ /* 0x000fe4000ff1e0ff */
[----:B------:R-:W-:Y:S02]  /*25c0*/  IADD3 R12, P1, PT, R12, UR4, RZ ;  /* 0x000000040c0c7c10 */ /* 0x000fe4000ff3e0ff */
[----:B------:R-:W-:Y:S02]  /*25d0*/  IADD3.X R3, PT, PT, R14, UR5, RZ, P0, !PT ;  /* 0x000000050e037c10 */ /* 0x000fe400087fe4ff */
[----:B------:R-:W-:Y:S02]  /*25e0*/  IADD3 R6, P0, PT, R13, UR4, RZ ;  /* 0x000000040d067c10 */ /* 0x000fe4000ff1e0ff */
[----:B------:R-:W-:Y:S01]  /*25f0*/  IADD3.X R13, PT, PT, R15, UR5, RZ, P1, !PT ;  /* 0x000000050f0d7c10 */ /* 0x000fe20008ffe4ff */
[----:B------:R-:W2:Y:S01]  /*2600*/  LDG.E.U8 R2, desc[UR16][R2.64] ;  /* 0x0000001002027981 */ /* 0x000ea2000c1e1100 */
[----:B0-----:R-:W-:Y:S01]  /*2610*/  UIADD3 UR6, UP0, UPT, UR4, UR6, URZ ;  /* 0x0000000604067290 */ /* 0x001fe2000ff1e0ff */
[----:B------:R-:W-:-:S02]  /*2620*/  IADD3.X R7, PT, PT, R16, UR5, RZ, P0, !PT ;  /* 0x0000000510077c10 */ /* 0x000fc400087fe4ff */
        /* <DEDUP_REMOVED lines=12> */
.L_x_18:
[----:B------:R-:W-:-:S04]  /*26f0*/  LOP3.LUT R0, R0, R17, R18, 0xfe, !PT ;  /* 0x0000001100007212 */ /* 0x000fc800078efe12 */
[----:B------:R-:W-:-:S13]  /*2700*/  LOP3.LUT P0, RZ, R0, 0xff, RZ, 0xc0, !PT ;  /* 0x000000ff00ff7812 */ /* 0x000fda000780c0ff */
.L_x_15:
[----:B------:R-:W-:Y:S05]  /*2710*/  BSYNC.RECONVERGENT B0 ;  /* 0x0000000000007941 */ /* 0x000fea0003800200 */
.L_x_2:
[----:B------:R-:W0:Y:S01]  /*2720*/  LDCU.64 UR4, c[0x0][0x3c0] ;  /* 0x00007800ff0477ac */ /* 0x000e220008000a00 */
[----:B-----5:R-:W-:Y:S02]  /*2730*/  SHF.R.S32.HI R3, RZ, 0x1f, R10 ;  /* 0x0000001fff037819 */ /* 0x020fe4000001140a */
[----:B------:R-:W-:Y:S02]  /*2740*/  SEL R5, RZ, 0x1, !P0 ;  /* 0x00000001ff057807 */ /* 0x000fe40004000000 */
[----:B0-----:R-:W-:-:S04]  /*2750*/  LEA R2, P1, R10, UR4, 0x2 ;  /* 0x000000040a027c11 */ /* 0x001fc8000f8210ff */
[----:B------:R-:W-:-:S05]  /*2760*/  LEA.HI.X R3, R10, UR5, R3, 0x2, P1 ;  /* 0x000000050a037c11 */ /* 0x000fca00088f1403 */
[----:B------:R-:W-:Y:S01]  /*2770*/  STG.E desc[UR16][R2.64], R5 ;  /* 0x0000000502007986 */ /* 0x000fe2000c101910 */
[----:B------:R-:W-:Y:S05]  /*2780*/  EXIT ;  /* 0x000000000000794d */ /* 0x000fea0003800000 */
.L_x_21:
[----:B------:R-:W-:-:S00]  /*2790*/  BRA `(.L_x_21) ;  /* 0xfffffffc00fc7947 */ /* 0x000fc0000383ffff */
[----:B------:R-:W-:-:S00]  /*27a0*/  NOP ;  /* 0x0000000000007918 */ /* 0x000fc00000000000 */
        /* <DEDUP_REMOVED lines=13> */
.L_x_43:


//--------------------- .text._Z18levenshtein_kernelPKcPKmS2_S0_mPmm --------------------------
	.section	.text._Z18levenshtein_kernelPKcPKmS2_S0_mPmm,"ax",@progbits
	.align	128
        .global         _Z18levenshtein_kernelPKcPKmS2_S0_mPmm
        .type           _Z18levenshtein_kernelPKcPKmS2_S0_mPmm,@function
        .size           _Z18levenshtein_kernelPKcPKmS2_S0_mPmm,(.L_x_44 - _Z18levenshtein_kernelPKcPKmS2_S0_mPmm)
        .other          _Z18levenshtein_kernelPKcPKmS2_S0_mPmm,@"STO_CUDA_ENTRY STV_DEFAULT"
_Z18levenshtein_kernelPKcPKmS2_S0_mPmm:
.text._Z18levenshtein_kernelPKcPKmS2_S0_mPmm:
[----:B------:R-:W0:Y:S01]  /*0000*/  LDC R1, c[0x0][0x37c] ;  /* 0x0000df00ff017b82 */ /* 0x000e220000000800 */
[----:B------:R-:W1:Y:S07]  /*0010*/  S2R R3, SR_TID.X ;  /* 0x0000000000037919 */ /* 0x000e6e0000002100 */
[----:B------:R-:W1:Y:S01]  /*0020*/  S2UR UR4, SR_CTAID.X ;  /* 0x00000000000479c3 */ /* 0x000e620000002500 */
[----:B------:R-:W2:Y:S07]  /*0030*/  LDCU.64 UR6, c[0x0][0x3b0] ;  /* 0x00007600ff0677ac */ /* 0x000eae0008000a00 */
[----:B------:R-:W1:Y:S02]  /*0040*/  LDC R2, c[0x0][0x360] ;  /* 0x0000d800ff027b82 */ /* 0x000e640000000800 */
[----:B-1----:R-:W-:-:S05]  /*0050*/  IMAD R2, R2, UR4, R3 ;  /* 0x0000000402027c24 */ /* 0x002fca000f8e0203 */
[----:B--2---:R-:W-:Y:S02]  /*0060*/  ISETP.GE.U32.AND P0, PT, R2, UR6, PT ;  /* 0x0000000602007c0c */ /* 0x004fe4000bf06070 */
[----:B------:R-:W-:-:S04]  /*0070*/  SHF.R.S32.HI R23, RZ, 0x1f, R2 ;  /* 0x0000001fff177819 */ /* 0x000fc80000011402 */
[----:B------:R-:W-:-:S13]  /*0080*/  ISETP.GE.U32.AND.EX P0, PT, R23, UR7, PT, P0 ;  /* 0x0000000717007c0c */ /* 0x000fda000bf06100 */
[----:B0-----:R-:W-:Y:S05]  /*0090*/  @P0 EXIT ;  /* 0x000000000000094d */ /* 0x001fea0003800000 */
[----:B------:R-:W0:Y:S01]  /*00a0*/  LDCU.64 UR4, c[0x0][0x388] ;  /* 0x00007100ff0477ac */ /* 0x000e220008000a00 */
[C---:B------:R-:W-:Y:S01]  /*00b0*/  IMAD.SHL.U32 R7, R2.reuse, 0x8, RZ ;  /* 0x0000000802077824 */ /* 0x040fe200078e00ff */
[----:B------:R-:W-:Y:S01]  /*00c0*/  SHF.L.U64.HI R0, R2, 0x3, R23 ;  /* 0x0000000302007819 */ /* 0x000fe20000010217 */
[----:B------:R-:W1:Y:S03]  /*00d0*/  LDCU.64 UR36, c[0x0][0x358] ;  /* 0x00006b00ff2477ac */ /* 0x000e660008000a00 */
[----:B0-----:R-:W-:-:S04]  /*00e0*/  IADD3 R16, P0, PT, R7, UR4, RZ ;  /* 0x0000000407107c10 */ /* 0x001fc8000ff1e0ff */
[----:B------:R-:W-:Y:S01]  /*00f0*/  IADD3.X R17, PT, PT, R0, UR5, RZ, P0, !PT ;  /* 0x0000000500117c10 */ /* 0x000fe200087fe4ff */
[----:B------:R-:W0:Y:S05]  /*0100*/  LDCU.64 UR4, c[0x0][0x390] ;  /* 0x00007200ff0477ac */ /* 0x000e2a0008000a00 */
[----:B-1----:R-:W2:Y:S01]  /*0110*/  LDG.E.64 R16, desc[UR36][R16.64] ;  /* 0x0000002410107981 */ /* 0x002ea2000c1e1b00 */
[----:B0-----:R-:W-:-:S04]  /*0120*/  IADD3 R18, P0, PT, R7, UR4, RZ ;  /* 0x0000000407127c10 */ /* 0x001fc8000ff1e0ff */
[----:B------:R-:W-:Y:S01]  /*0130*/  IADD3.X R19, PT, PT, R0, UR5, RZ, P0, !PT ;  /* 0x0000000500137c10 */ /* 0x000fe200087fe4ff */
[----:B------:R-:W0:Y:S05]  /*0140*/  LDCU.64 UR4, c[0x0][0x3a0] ;  /* 0x00007400ff0477ac */ /* 0x000e2a0008000a00 */
[----:B------:R-:W5:Y:S01]  /*0150*/  LDG.E.64 R18, desc[UR36][R18.64] ;  /* 0x0000002412127981 */ /* 0x000f62000c1e1b00 */
[----:B0-----:R-:W-:-:S04]  /*0160*/  ISETP.NE.U32.AND P0, PT, RZ, UR4, PT ;  /* 0x00000004ff007c0c */ /* 0x001fc8000bf05070 */
[----:B------:R-:W-:-:S13]  /*0170*/  ISETP.NE.AND.EX P0, PT, RZ, UR5, PT, P0 ;  /* 0x00000005ff007c0c */ /* 0x000fda000bf05300 */
[----:B------:R-:W0:Y:S02]  /*0180*/  @!P0 LDC.64 R4, c[0x0][0x3a8] ;  /* 0x0000ea00ff048b82 */ /* 0x000e240000000a00 */
[----:B0-----:R-:W-:-:S05]  /*0190*/  @!P0 IADD3 R4, P1, PT, R7, R4, RZ ;  /* 0x0000000407048210 */ /* 0x001fca0007f3e0ff */
[----:B------:R-:W-:-:S05]  /*01a0*/  @!P0 IMAD.X R5, R0, 0x1, R5, P1 ;  /* 0x0000000100058824 */ /* 0x000fca00008e0605 */
[----:B--2---:R0:W-:Y:S01]  /*01b0*/  @!P0 STG.E.64 desc[UR36][R4.64], R16 ;  /* 0x0000001004008986 */ /* 0x0041e2000c101b24 */
[----:B------:R-:W-:Y:S05]  /*01c0*/  @!P0 EXIT ;  /* 0x000000000000894d */ /* 0x000fea0003800000 */
[----:B------:R-:W-:-:S04]  /*01d0*/  ISETP.NE.U32.AND P0, PT, R16, RZ, PT ;  /* 0x000000ff1000720c */ /* 0x000fc80003f05070 */
[----:B------:R-:W-:-:S13]  /*01e0*/  ISETP.NE.AND.EX P0, PT, R17, RZ, PT, P0 ;  /* 0x000000ff1100720c */ /* 0x000fda0003f05300 */
[----:B------:R-:W1:Y:S08]  /*01f0*/  @!P0 LDC.64 R8, c[0x0][0x3a8] ;  /* 0x0000ea00ff088b82 */ /* 0x000e700000000a00 */
[----:B0-----:R-:W0:Y:S01]  /*0200*/  @!P0 LDC.64 R4, c[0x0][0x3a0] ;  /* 0x0000e800ff048b82 */ /* 0x001e220000000a00 */
[----:B-1----:R-:W-:-:S05]  /*0210*/  @!P0 IADD3 R6, P1, PT, R7, R8, RZ ;  /* 0x0000000807068210 */ /* 0x002fca0007f3e0ff */
[----:B------:R-:W-:-:S05]  /*0220*/  @!P0 IMAD.X R7, R0, 0x1, R9, P1 ;  /* 0x0000000100078824 */ /* 0x000fca00008e0609 */
[----:B0-----:R0:W-:Y:S01]  /*0230*/  @!P0 STG.E.64 desc[UR36][R6.64], R4 ;  /* 0x0000000406008986 */ /* 0x0011e2000c101b24 */
[----:B------:R-:W-:Y:S05]  /*0240*/  @!P0 EXIT ;  /* 0x000000000000894d */ /* 0x000fea0003800000 */
[----:B------:R-:W-:Y:S01]  /*0250*/  MOV R0, 0x0 ;  /* 0x0000000000007802 */ /* 0x000fe20000000f00 */
[C---:B0-----:R-:W-:Y:S01]  /*0260*/  IMAD.SHL.U32 R4, R16.reuse, 0x8, RZ ;  /* 0x0000000810047824 */ /* 0x041fe200078e00ff */
[----:B------:R-:W-:Y:S02]  /*0270*/  SHF.L.U64.HI R5, R16, 0x3, R17 ;  /* 0x0000000310057819 */ /* 0x000fe40000010211 */
[----:B------:R0:W1:Y:S05]  /*0280*/  LDC.64 R6, c[0x4][R0] ;  /* 0x0100000000067b82 */ /* 0x00006a0000000a00 */
[----:B------:R-:W-:-:S07]  /*0290*/  LEPC R20, `(.L_x_22) ;  /* 0x000000001014794e */ /* 0x000fce0000000000 */
[----:B01---5:R-:W-:Y:S05]  /*02a0*/  CALL.ABS.NOINC R6 ;  /* 0x0000000006007343 */ /* 0x023fea0003c00000 */
.L_x_22:
[C---:B------:R-:W-:Y:S01]  /*02b0*/  ISETP.GE.U32.AND P1, PT, R16.reuse, 0x10, PT ;  /* 0x000000101000780c */ /* 0x040fe20003f26070 */
[----:B------:R-:W-:Y:S01]  /*02c0*/  BSSY.RECONVERGENT B0, `(.L_x_23) ;  /* 0x0000042000007945 */ /* 0x000fe20003800200 */
[----:B------:R-:W-:Y:S02]  /*02d0*/  LOP3.LUT R0, R16, 0xf, RZ, 0xc0, !PT ;  /* 0x0000000f10007812 */ /* 0x000fe400078ec0ff */
[----:B------:R-:W-:Y:S02]  /*02e0*/  CS2R R6, SRZ ;  /* 0x0000000000067805 */ /* 0x000fe4000001ff00 */
[----:B------:R-:W-:Y:S02]  /*02f0*/  ISETP.GE.U32.AND.EX P1, PT, R17, RZ, PT, P1 ;  /* 0x000000ff1100720c */ /* 0x000fe40003f26110 */
[----:B------:R-:W-:-:S04]  /*0300*/  ISETP.NE.U32.AND P0, PT, R0, RZ, PT ;  /* 0x000000ff0000720c */ /* 0x000fc80003f05070 */
[----:B------:R-:W-:-:S07]  /*0310*/  ISETP.NE.AND.EX P0, PT, RZ, RZ, PT, P0 ;  /* 0x000000ffff00720c */ /* 0x000fce0003f05300 */
[----:B------:R-:W-:Y:S06]  /*0320*/  @!P1 BRA `(.L_x_24) ;  /* 0x0000000000ec9947 */ /* 0x000fec0003800000 */
[----:B------:R-:W-:Y:S01]  /*0330*/  LOP3.LUT R6, R16, 0xfffffff0, RZ, 0xc0, !PT ;  /* 0xfffffff010067812 */ /* 0x000fe200078ec0ff */
[----:B------:R-:W-:Y:S02]  /*0340*/  IMAD.MOV.U32 R7, RZ, RZ, R17 ;  /* 0x000000ffff077224 */ /* 0x000fe400078e0011 */
[----:B------:R-:W-:Y:S02]  /*0350*/  IMAD.MOV.U32 R3, RZ, RZ, RZ ;  /* 0x000000ffff037224 */ /* 0x000fe400078e00ff */
[----:B------:R-:W-:-:S07]  /*0360*/  IMAD.MOV.U32 R22, RZ, RZ, RZ ;  /* 0x000000ffff167224 */ /* 0x000fce00078e00ff */
.L_x_25:
[C---:B-1----:R-:W-:Y:S02]  /*0370*/  IADD3 R20, P1, PT, R3.reuse, 0x1, RZ ;  /* 0x0000000103147810 */ /* 0x042fe40007f3e0ff */
[C---:B------:R-:W-:Y:S02]  /*0380*/  LEA R8, P2, R3.reuse, R4, 0x3 ;  /* 0x0000000403087211 */ /* 0x040fe400078418ff */
[C---:B------:R-:W-:Y:S01]  /*0390*/  IADD3 R28, P3, PT, R3.reuse, 0x2, RZ ;  /* 0x00000002031c7810 */ /* 0x040fe20007f7e0ff */
[--C-:B------:R-:W-:Y:S01]  /*03a0*/  IMAD.X R21, RZ, RZ, R22.reuse, P1 ;  /* 0x000000ffff157224 */ /* 0x100fe200008e0616 */
[C---:B------:R-:W-:Y:S02]  /*03b0*/  IADD3 R26, P1, PT, R3.reuse, 0x3, RZ ;  /* 0x00000003031a7810 */ /* 0x040fe40007f3e0ff */
[C-C-:B------:R-:W-:Y:S01]  /*03c0*/  LEA.HI.X R9, R3.reuse, R5, R22.reuse, 0x3, P2 ;  /* 0x0000000503097211 */ /* 0x140fe200010f1c16 */
[--C-:B------:R-:W-:Y:S01]  /*03d0*/  IMAD.X R29, RZ, RZ, R22.reuse, P3 ;  /* 0x000000ffff1d7224 */ /* 0x100fe200018e0616 */
[C---:B------:R-:W-:Y:S01]  /*03e0*/  IADD3 R24, P2, PT, R3.reuse, 0x4, RZ ;  /* 0x0000000403187810 */ /* 0x040fe20007f5e0ff */
[--C-:B------:R-:W-:Y:S01]  /*03f0*/  IMAD.X R27, RZ, RZ, R22.reuse, P1 ;  /* 0x000000ffff1b7224 */ /* 0x100fe200008e0616 */
[C---:B------:R-:W-:Y:S01]  /*0400*/  IADD3 R10, P1, PT, R3.reuse, 0x5, RZ ;  /* 0x00000005030a7810 */ /* 0x040fe20007f3e0ff */
[----:B------:R0:W-:Y:S02]  /*0410*/  ST.E.64 desc[UR36][R8.64], R20 ;  /* 0x0000001408007985 */ /* 0x0001e4000c101b24 */
[--C-:B------:R-:W-:Y:S01]  /*0420*/  IMAD.X R25, RZ, RZ, R22.reuse, P2 ;  /* 0x000000ffff197224 */ /* 0x100fe200010e0616 */
[C---:B------:R-:W-:Y:S01]  /*0430*/  IADD3 R12, P2, PT, R3.reuse, 0x6, RZ ;  /* 0x00000006030c7810 */ /* 0x040fe20007f5e0ff */
[--C-:B------:R-:W-:Y:S01]  /*0440*/  IMAD.X R11, RZ, RZ, R22.reuse, P1 ;  /* 0x000000ffff0b7224 */ /* 0x100fe200008e0616 */
[----:B------:R-:W-:Y:S01]  /*0450*/  IADD3 R14, P1, PT, R3, 0x7, RZ ;  /* 0x00000007030e7810 */ /* 0x000fe20007f3e0ff */
[----:B------:R1:W-:Y:S02]  /*0460*/  ST.E.64 desc[UR36][R8.64+0x8], R28 ;  /* 0x0000081c08007985 */ /* 0x0003e4000c101b24 */
[----:B------:R-:W-:-:S02]  /*0470*/  IMAD.X R13, RZ, RZ, R22, P2 ;  /* 0x000000ffff0d7224 */ /* 0x000fc400010e0616 */
[----:B------:R-:W-:Y:S01]  /*0480*/  IMAD.X R15, RZ, RZ, R22, P1 ;  /* 0x000000ffff0f7224 */ /* 0x000fe200008e0616 */
[----:B------:R2:W-:Y:S01]  /*0490*/  ST.E.64 desc[UR36][R8.64+0x10], R26 ;  /* 0x0000101a08007985 */ /* 0x0005e2000c101b24 */
[----:B0-----:R-:W-:-:S03]  /*04a0*/  IADD3 R20, P2, PT, R3, 0x8, RZ ;  /* 0x0000000803147810 */ /* 0x001fc60007f5e0ff */
[----:B------:R0:W-:Y:S02]  /*04b0*/  ST.E.64 desc[UR36][R8.64+0x18], R24 ;  /* 0x0000181808007985 */ /* 0x0001e4000c101b24 */
[----:B------:R-:W-:Y:S01]  /*04c0*/  IMAD.X R21, RZ, RZ, R22, P2 ;  /* 0x000000ffff157224 */ /* 0x000fe200010e0616 */
[C---:B-1----:R-:W-:Y:S01]  /*04d0*/  IADD3 R28, P1, PT, R3.reuse, 0x9, RZ ;  /* 0x00000009031c7810 */ /* 0x042fe20007f3e0ff */
[----:B------:R1:W-:Y:S01]  /*04e0*/  ST.E.64 desc[UR36][R8.64+0x20], R10 ;  /* 0x0000200a08007985 */ /* 0x0003e2000c101b24 */
[----:B--2---:R-:W-:-:S03]  /*04f0*/  IADD3 R26, P2, PT, R3, 0xa, RZ ;  /* 0x0000000a031a7810 */ /* 0x004fc60007f5e0ff */
[--C-:B------:R-:W-:Y:S01]  /*0500*/  IMAD.X R29, RZ, RZ, R22.reuse, P1 ;  /* 0x000000ffff1d7224 */ /* 0x100fe200008e0616 */
[----:B------:R2:W-:Y:S01]  /*0510*/  ST.E.64 desc[UR36][R8.64+0x28], R12 ;  /* 0x0000280c08007985 */ /* 0x0005e2000c101b24 */
[C---:B0-----:R-:W-:Y:S01]  /*0520*/  IADD3 R24, P1, PT, R3.reuse, 0xb, RZ ;  /* 0x0000000b03187810 */ /* 0x041fe20007f3e0ff */
[--C-:B------:R-:W-:Y:S02]  /*0530*/  IMAD.X R27, RZ, RZ, R22.reuse, P2 ;  /* 0x000000ffff1b7224 */ /* 0x100fe400010e0616 */
[----:B------:R0:W-:Y:S02]  /*0540*/  ST.E.64 desc[UR36][R8.64+0x30], R14 ;  /* 0x0000300e08007985 */ /* 0x0001e4000c101b24 */
[--C-:B------:R-:W-:Y:S01]  /*0550*/  IMAD.X R25, RZ, RZ, R22.reuse, P1 ;  /* 0x000000ffff197224 */ /* 0x100fe200008e0616 */
[C---:B-1----:R-:W-:Y:S01]  /*0560*/  IADD3 R10, P2, PT, R3.reuse, 0xc, RZ ;  /* 0x0000000c030a7810 */ /* 0x042fe20007f5e0ff */
[----:B------:R1:W-:Y:S04]  /*0570*/  ST.E.64 desc[UR36][R8.64+0x38], R20 ;  /* 0x0000381408007985 */ /* 0x0003e8000c101b24 */
[----:B------:R-:W-:Y:S01]  /*0580*/  IMAD.X R11, RZ, RZ, R22, P2 ;  /* 0x000000ffff0b7224 */ /* 0x000fe200010e0616 */
[C---:B--2---:R-:W-:Y:S01]  /*0590*/  IADD3 R12, P1, PT, R3.reuse, 0xd, RZ ;  /* 0x0000000d030c7810 */ /* 0x044fe20007f3e0ff */
[----:B------:R-:W-:Y:S01]  /*05a0*/  ST.E.64 desc[UR36][R8.64+0x40], R28 ;  /* 0x0000401c08007985 */ /* 0x000fe2000c101b24 */
[----:B0-----:R-:W-:-:S03]  /*05b0*/  IADD3 R14, P2, PT, R3, 0xe, RZ ;  /* 0x0000000e030e7810 */ /* 0x001fc60007f5e0ff */
[--C-:B------:R-:W-:Y:S01]  /*05c0*/  IMAD.X R13, RZ, RZ, R22.reuse, P1 ;  /* 0x000000ffff0d7224 */ /* 0x100fe200008e0616 */
[----:B------:R0:W-:Y:S01]  /*05d0*/  ST.E.64 desc[UR36][R8.64+0x58], R10 ;  /* 0x0000580a08007985 */ /* 0x0001e2000c101b24 */
[C---:B-1----:R-:W-:Y:S01]  /*05e0*/  IADD3 R20, P3, PT, R3.reuse, 0xf, RZ ;  /* 0x0000000f03147810 */ /* 0x042fe20007f7e0ff */
[--C-:B------:R-:W-:Y:S01]  /*05f0*/  IMAD.X R15, RZ, RZ, R22.reuse, P2 ;  /* 0x000000ffff0f7224 */ /* 0x100fe200010e0616 */
[----:B------:R-:W-:Y:S01]  /*0600*/  IADD3 R3, P1, PT, R3, 0x10, RZ ;  /* 0x0000001003037810 */ /* 0x000fe20007f3e0ff */
[----:B------:R1:W-:Y:S02]  /*0610*/  ST.E.64 desc[UR36][R8.64+0x48], R26 ;  /* 0x0000481a08007985 */ /* 0x0003e4000c101b24 */
[--C-:B------:R-:W-:Y:S02]  /*0620*/  IMAD.X R21, RZ, RZ, R22.reuse, P3 ;  /* 0x000000ffff157224 */ /* 0x100fe400018e0616 */
[----:B------:R-:W-:Y:S01]  /*0630*/  IMAD.X R22, RZ, RZ, R22, P1 ;  /* 0x000000ffff167224 */ /* 0x000fe200008e0616 */
[----:B------:R1:W-:Y:S01]  /*0640*/  ST.E.64 desc[UR36][R8.64+0x50], R24 ;  /* 0x0000501808007985 */ /* 0x0003e2000c101b24 */
[----:B------:R-:W-:Y:S01]  /*0650*/  ISETP.NE.U32.AND P1, PT, R3, R6, PT ;  /* 0x000000060300720c */ /* 0x000fe20003f25070 */
[----:B0-----:R-:W-:-:S02]  /*0660*/  IMAD.MOV.U32 R10, RZ, RZ, R3 ;  /* 0x000000ffff0a7224 */ /* 0x001fc400078e0003 */
[----:B------:R1:W-:Y:S01]  /*0670*/  ST.E.64 desc[UR36][R8.64+0x60], R12 ;  /* 0x0000600c08007985 */ /* 0x0003e2000c101b24 */
[----:B------:R-:W-:Y:S01]  /*0680*/  IMAD.MOV.U32 R11, RZ, RZ, R22 ;  /* 0x000000ffff0b7224 */ /* 0x000fe200078e0016 */
[----:B------:R-:W-:Y:S02]  /*0690*/  ISETP.NE.AND.EX P1, PT, R22, R7, PT, P1 ;  /* 0x000000071600720c */ /* 0x000fe40003f25310 */
[----:B------:R1:W-:Y:S04]  /*06a0*/  ST.E.64 desc[UR36][R8.64+0x68], R14 ;  /* 0x0000680e08007985 */ /* 0x0003e8000c101b24 */
[----:B------:R1:W-:Y:S04]  /*06b0*/  ST.E.64 desc[UR36][R8.64+0x70], R20 ;  /* 0x0000701408007985 */ /* 0x0003e8000c101b24 */
[----:B------:R1:W-:Y:S03]  /*06c0*/  ST.E.64 desc[UR36][R8.64+0x78], R10 ;  /* 0x0000780a08007985 */ /* 0x0003e6000c101b24 */
[----:B------:R-:W-:Y:S05]  /*06d0*/  @P1 BRA `(.L_x_25) ;  /* 0xfffffffc00241947 */ /* 0x000fea000383ffff */
.L_x_24:
[----:B------:R-:W-:Y:S05]  /*06e0*/  BSYNC.RECONVERGENT B0 ;  /* 0x0000000000007941 */ /* 0x000fea0003800200 */
.L_x_23:
[----:B------:R-:W-:Y:S04]  /*06f0*/  BSSY.RECONVERGENT B0, `(.L_x_26) ;  /* 0x000004a000007945 */ /* 0x000fe80003800200 */
[----:B------:R-:W-:Y:S05]  /*0700*/  @!P0 BRA `(.L_x_27) ;  /* 0x0000000400208947 */ /* 0x000fea0003800000 */
[----:B------:R-:W-:Y:S01]  /*0710*/  ISETP.GE.U32.AND P1, PT, R0, 0x8, PT ;  /* 0x000000080000780c */ /* 0x000fe20003f26070 */
[----:B------:R-:W-:Y:S01]  /*0720*/  BSSY.RECONVERGENT B1, `(.L_x_28) ;  /* 0x0000020000017945 */ /* 0x000fe20003800200 */
[----:B------:R-:W-:Y:S02]  /*0730*/  LOP3.LUT R3, R16, 0x7, RZ, 0xc0, !PT ;  /* 0x0000000710037812 */ /* 0x000fe400078ec0ff */
[----:B------:R-:W-:Y:S02]  /*0740*/  ISETP.GE.U32.AND.EX P1, PT, RZ, RZ, PT, P1 ;  /* 0x000000ffff00720c */ /* 0x000fe40003f26110 */
[----:B------:R-:W-:-:S04]  /*0750*/  ISETP.NE.U32.AND P0, PT, R3, RZ, PT ;  /* 0x000000ff0300720c */ /* 0x000fc80003f05070 */
[----:B------:R-:W-:-:S07]  /*0760*/  ISETP.NE.AND.EX P0, PT, RZ, RZ, PT, P0 ;  /* 0x000000ffff00720c */ /* 0x000fce0003f05300 */
[----:B------:R-:W-:Y:S06]  /*0770*/  @!P1 BRA `(.L_x_29) ;  /* 0x0000000000689947 */ /* 0x000fec0003800000 */
        /* <DEDUP_REMOVED lines=10> */
[----:B------:R0:W-:Y:S01]  /*0820*/  ST.E.64 desc[UR36][R8.64], R20 ;  /* 0x0000001408007985 */ /* 0x0001e2000c101b24 */
[C---:B------:R-:W-:Y:S01]  /*0830*/  IADD3 R28, P3, PT, R6.reuse, 0x7, RZ ;  /* 0x00000007061c7810 */ /* 0x040fe20007f7e0ff */
[--C-:B------:R-:W-:Y:S01]  /*0840*/  IMAD.X R11, RZ, RZ, R7.reuse, P2 ;  /* 0x000000ffff0b7224 */ /* 0x100fe200010e0607 */
[C---:B------:R-:W-:Y:S01]  /*0850*/  IADD3 R26, P2, PT, R6.reuse, 0x6, RZ ;  /* 0x00000006061a7810 */ /* 0x040fe20007f5e0ff */
[--C-:B------:R-:W-:Y:S01]  /*0860*/  IMAD.X R15, RZ, RZ, R7.reuse, P1 ;  /* 0x000000ffff0f7224 */ /* 0x100fe200008e0607 */
[----:B------:R-:W-:Y:S01]  /*0870*/  IADD3 R6, P1, PT, R6, 0x8, RZ ;  /* 0x0000000806067810 */ /* 0x000fe20007f3e0ff */
[--C-:B------:R-:W-:Y:S01]  /*0880*/  IMAD.X R29, RZ, RZ, R7.reuse, P3 ;  /* 0x000000ffff1d7224 */ /* 0x100fe200018e0607 */
[----:B------:R0:W-:Y:S01]  /*0890*/  ST.E.64 desc[UR36][R8.64+0x8], R24 ;  /* 0x0000081808007985 */ /* 0x0001e2000c101b24 */
[----:B------:R-:W-:-:S02]  /*08a0*/  IMAD.X R27, RZ, RZ, R7, P2 ;  /* 0x000000ffff1b7224 */ /* 0x000fc400010e0607 */
[----:B------:R-:W-:Y:S01]  /*08b0*/  IMAD.X R7, RZ, RZ, R7, P1 ;  /* 0x000000ffff077224 */ /* 0x000fe200008e0607 */
[----:B------:R0:W-:Y:S04]  /*08c0*/  ST.E.64 desc[UR36][R8.64+0x10], R12 ;  /* 0x0000100c08007985 */ /* 0x0001e8000c101b24 */
[----:B------:R0:W-:Y:S04]  /*08d0*/  ST.E.64 desc[UR36][R8.64+0x18], R10 ;  /* 0x0000180a08007985 */ /* 0x0001e8000c101b24 */
[----:B------:R0:W-:Y:S04]  /*08e0*/  ST.E.64 desc[UR36][R8.64+0x20], R14 ;  /* 0x0000200e08007985 */ /* 0x0001e8000c101b24 */
[----:B------:R0:W-:Y:S04]  /*08f0*/  ST.E.64 desc[UR36][R8.64+0x28], R26 ;  /* 0x0000281a08007985 */ /* 0x0001e8000c101b24 */
[----:B------:R0:W-:Y:S04]  /*0900*/  ST.E.64 desc[UR36][R8.64+0x30], R28 ;  /* 0x0000301c08007985 */ /* 0x0001e8000c101b24 */
[----:B------:R0:W-:Y:S02]  /*0910*/  ST.E.64 desc[UR36][R8.64+0x38], R6 ;  /* 0x0000380608007985 */ /* 0x0001e4000c101b24 */
.L_x_29:
[----:B------:R-:W-:Y:S05]  /*0920*/  BSYNC.RECONVERGENT B1 ;  /* 0x0000000000017941 */ /* 0x000fea0003800200 */
.L_x_28:
[----:B------:R-:W-:Y:S05]  /*0930*/  @!P0 BRA `(.L_x_27) ;  /* 0x0000000000948947 */ /* 0x000fea0003800000 */
[----:B------:R-:W-:Y:S01]  /*0940*/  ISETP.GE.U32.AND P1, PT, R3, 0x4, PT ;  /* 0x000000040300780c */ /* 0x000fe20003f26070 */
[----:B------:R-:W-:Y:S01]  /*0950*/  BSSY.RECONVERGENT B1, `(.L_x_30) ;  /* 0x0000014000017945 */ /* 0x000fe20003800200 */
[----:B01----:R-:W-:Y:S02]  /*0960*/  LOP3.LUT R21, R16, 0x3, RZ, 0xc0, !PT ;  /* 0x0000000310157812 */ /* 0x003fe400078ec0ff */
[----:B------:R-:W-:Y:S02]  /*0970*/  ISETP.GE.U32.AND.EX P1, PT, RZ, RZ, PT, P1 ;  /* 0x000000ffff00720c */ /* 0x000fe40003f26110 */
[----:B------:R-:W-:-:S04]  /*0980*/  ISETP.NE.U32.AND P0, PT, R21, RZ, PT ;  /* 0x000000ff1500720c */ /* 0x000fc80003f05070 */
[----:B------:R-:W-:-:S07]  /*0990*/  ISETP.NE.AND.EX P0, PT, RZ, RZ, PT, P0 ;  /* 0x000000ffff00720c */ /* 0x000fce0003f05300 */
[----:B------:R-:W-:Y:S06]  /*09a0*/  @!P1 BRA `(.L_x_31) ;  /* 0x0000000000389947 */ /* 0x000fec0003800000 */
[C---:B------:R-:W-:Y:S02]  /*09b0*/  IADD3 R10, P1, PT, R6.reuse, 0x1, RZ ;  /* 0x00000001060a7810 */ /* 0x040fe40007f3e0ff */
[C---:B------:R-:W-:Y:S02]  /*09c0*/  LEA R8, P2, R6.reuse, R4, 0x3 ;  /* 0x0000000406087211 */ /* 0x040fe400078418ff */
[C---:B------:R-:W-:Y:S01]  /*09d0*/  IADD3 R12, P3, PT, R6.reuse, 0x2, RZ ;  /* 0x00000002060c7810 */ /* 0x040fe20007f7e0ff */
[--C-:B------:R-:W-:Y:S01]  /*09e0*/  IMAD.X R11, RZ, RZ, R7.reuse, P1 ;  /* 0x000000ffff0b7224 */ /* 0x100fe200008e0607 */
[C---:B------:R-:W-:Y:S02]  /*09f0*/  IADD3 R14, P4, PT, R6.reuse, 0x3, RZ ;  /* 0x00000003060e7810 */ /* 0x040fe40007f9e0ff */
[C-C-:B------:R-:W-:Y:S01]  /*0a00*/  LEA.HI.X R9, R6.reuse, R5, R7.reuse, 0x3, P2 ;  /* 0x0000000506097211 */ /* 0x140fe200010f1c07 */
[--C-:B------:R-:W-:Y:S01]  /*0a10*/  IMAD.X R13, RZ, RZ, R7.reuse, P3 ;  /* 0x000000ffff0d7224 */ /* 0x100fe200018e0607 */
[----:B------:R-:W-:Y:S01]  /*0a20*/  IADD3 R6, P1, PT, R6, 0x4, RZ ;  /* 0x0000000406067810 */ /* 0x000fe20007f3e0ff */
[----:B------:R-:W-:-:S02]  /*0a30*/  IMAD.X R15, RZ, RZ, R7, P4 ;  /* 0x000000ffff0f7224 */ /* 0x000fc400020e0607 */
[----:B------:R0:W-:Y:S02]  /*0a40*/  ST.E.64 desc[UR36][R8.64], R10 ;  /* 0x0000000a08007985 */ /* 0x0001e4000c101b24 */
[----:B------:R-:W-:Y:S02]  /*0a50*/  IMAD.X R7, RZ, RZ, R7, P1 ;  /* 0x000000ffff077224 */ /* 0x000fe400008e0607 */
[----:B------:R0:W-:Y:S04]  /*0a60*/  ST.E.64 desc[UR36][R8.64+0x8], R12 ;  /* 0x0000080c08007985 */ /* 0x0001e8000c101b24 */
[----:B------:R0:W-:Y:S04]  /*0a70*/  ST.E.64 desc[UR36][R8.64+0x10], R14 ;  /* 0x0000100e08007985 */ /* 0x0001e8000c101b24 */
[----:B------:R0:W-:Y:S02]  /*0a80*/  ST.E.64 desc[UR36][R8.64+0x18], R6 ;  /* 0x0000180608007985 */ /* 0x0001e4000c101b24 */
.L_x_31:
[----:B------:R-:W-:Y:S05]  /*0a90*/  BSYNC.RECONVERGENT B1 ;  /* 0x0000000000017941 */ /* 0x000fea0003800200 */
.L_x_30:
[----:B------:R-:W-:Y:S05]  /*0aa0*/  @!P0 BRA `(.L_x_27) ;  /* 0x0000000000388947 */ /* 0x000fea0003800000 */
[----:B------:R-:W-:Y:S02]  /*0ab0*/  IMAD.MOV.U32 R0, RZ, RZ, RZ ;  /* 0x000000ffff007224 */ /* 0x000fe400078e00ff */
[----:B------:R-:W-:-:S07]  /*0ac0*/  IMAD.MOV.U32 R3, RZ, RZ, RZ ;  /* 0x000000ffff037224 */ /* 0x000fce00078e00ff */
.L_x_32:
[C---:B0-----:R-:W-:Y:S02]  /*0ad0*/  IADD3 R8, P0, PT, R6.reuse, 0x1, RZ ;  /* 0x0000000106087810 */ /* 0x041fe40007f1e0ff */
[----:B------:R-:W-:-:S03]  /*0ae0*/  LEA R10, P1, R6, R4, 0x3 ;  /* 0x00000004060a7211 */ /* 0x000fc600078218ff */
[--C-:B------:R-:W-:Y:S01]  /*0af0*/  IMAD.X R9, RZ, RZ, R7.reuse, P0 ;  /* 0x000000ffff097224 */ /* 0x100fe200000e0607 */
[----:B------:R-:W-:Y:S01]  /*0b00*/  LEA.HI.X R11, R6, R5, R7, 0x3, P1 ;  /* 0x00000005060b7211 */ /* 0x000fe200008f1c07 */
[----:B------:R-:W-:Y:S01]  /*0b10*/  IMAD.MOV.U32 R6, RZ, RZ, R8 ;  /* 0x000000ffff067224 */ /* 0x000fe200078e0008 */
[----:B------:R-:W-:Y:S01]  /*0b20*/  IADD3 R0, P0, PT, R0, 0x1, RZ ;  /* 0x0000000100007810 */ /* 0x000fe20007f1e0ff */
[----:B------:R-:W-:Y:S02]  /*0b30*/  IMAD.MOV.U32 R7, RZ, RZ, R9 ;  /* 0x000000ffff077224 */ /* 0x000fe400078e0009 */
[----:B------:R2:W-:Y:S02]  /*0b40*/  ST.E.64 desc[UR36][R10.64], R8 ;  /* 0x000000080a007985 */ /* 0x0005e4000c101b24 */
[----:B------:R-:W-:Y:S01]  /*0b50*/  IMAD.X R3, RZ, RZ, R3, P0 ;  /* 0x000000ffff037224 */ /* 0x000fe200000e0603 */
[----:B------:R-:W-:-:S04]  /*0b60*/  ISETP.NE.U32.AND P0, PT, R0, R21, PT ;  /* 0x000000150000720c */ /* 0x000fc80003f05070 */
[----:B------:R-:W-:-:S13]  /*0b70*/  ISETP.NE.AND.EX P0, PT, R3, RZ, PT, P0 ;  /* 0x000000ff0300720c */ /* 0x000fda0003f05300 */
[----:B--2---:R-:W-:Y:S05]  /*0b80*/  @P0 BRA `(.L_x_32) ;  /* 0xfffffffc00d00947 */ /* 0x004fea000383ffff */
.L_x_27:
[----:B------:R-:W-:Y:S05]  /*0b90*/  BSYNC.RECONVERGENT B0 ;  /* 0x0000000000007941 */ /* 0x000fea0003800200 */
.L_x_26:
[----:B------:R-:W-:Y:S01]  /*0ba0*/  BSSY.RECONVERGENT B0, `(.L_x_33) ;  /* 0x00000bc000007945 */ /* 0x000fe20003800200 */
[C---:B------:R-:W-:Y:S02]  /*0bb0*/  LOP3.LUT R0, R16.reuse, 0x3, RZ, 0xc0, !PT ;  /* 0x0000000310007812 */ /* 0x040fe400078ec0ff */
[----:B0-----:R-:W-:Y:S02]  /*0bc0*/  CS2R R6, SRZ ;  /* 0x0000000000067805 */ /* 0x001fe4000001ff00 */
[----:B------:R-:W-:-:S07]  /*0bd0*/  LOP3.LUT R3, R16, 0xfffffffc, RZ, 0xc0, !PT ;  /* 0xfffffffc10037812 */ /* 0x000fce00078ec0ff */
.L_x_40:
[----:B------:R-:W1:Y:S02]  /*0be0*/  LDCU.64 UR4, c[0x0][0x398] ;  /* 0x00007300ff0477ac */ /* 0x000e640008000a00 */
[----:B-1----:R-:W-:-:S04]  /*0bf0*/  IADD3 R8, P0, PT, R6, UR4, RZ ;  /* 0x0000000406087c10 */ /* 0x002fc8000ff1e0ff */
[----:B------:R-:W-:-:S05]  /*0c00*/  IADD3.X R9, PT, PT, R7, UR5, RZ, P0, !PT ;  /* 0x0000000507097c10 */ /* 0x000fca00087fe4ff */
[----:B0----5:R0:W5:Y:S01]  /*0c10*/  LDG.E.U8 R22, desc[UR36][R8.64] ;  /* 0x0000002408167981 */ /* 0x021162000c1e1100 */
[----:B------:R-:W-:Y:S01]  /*0c20*/  ISETP.GE.U32.AND P0, PT, R16, 0x4, PT ;  /* 0x000000041000780c */ /* 0x000fe20003f06070 */
[----:B------:R-:W-:Y:S01]  /*0c30*/  BSSY.RECONVERGENT B1, `(.L_x_34) ;  /* 0x0000069000017945 */ /* 0x000fe20003800200 */
[----:B------:R-:W-:Y:S02]  /*0c40*/  IMAD.MOV.U32 R11, RZ, RZ, RZ ;  /* 0x000000ffff0b7224 */ /* 0x000fe400078e00ff */
[----:B------:R-:W-:Y:S01]  /*0c50*/  ISETP.GE.U32.AND.EX P0, PT, R17, RZ, PT, P0 ;  /* 0x000000ff1100720c */ /* 0x000fe20003f06100 */
[----:B------:R-:W-:Y:S02]  /*0c60*/  IMAD.MOV.U32 R24, RZ, RZ, RZ ;  /* 0x000000ffff187224 */ /* 0x000fe400078e00ff */
[----:B------:R-:W-:Y:S02]  /*0c70*/  IMAD.MOV.U32 R20, RZ, RZ, R6 ;  /* 0x000000ffff147224 */ /* 0x000fe400078e0006 */
[----:B------:R-:W-:-:S02]  /*0c80*/  IMAD.MOV.U32 R21, RZ, RZ, R7 ;  /* 0x000000ffff157224 */ /* 0x000fc400078e0007 */
[----:B------:R-:W-:Y:S02]  /*0c90*/  IMAD.MOV.U32 R14, RZ, RZ, R6 ;  /* 0x000000ffff0e7224 */ /* 0x000fe400078e0006 */
[----:B------:R-:W-:-:S04]  /*0ca0*/  IMAD.MOV.U32 R15, RZ, RZ, R7 ;  /* 0x000000ffff0f7224 */ /* 0x000fc800078e0007 */
[----:B0-----:R-:W-:Y:S05]  /*0cb0*/  @!P0 BRA `(.L_x_35) ;  /* 0x0000000400808947 */ /* 0x001fea0003800000 */
[----:B------:R-:W0:Y:S01]  /*0cc0*/  LDCU.64 UR4, c[0x0][0x380] ;  /* 0x00007000ff0477ac */ /* 0x000e220008000a00 */
[----:B------:R-:W-:Y:S01]  /*0cd0*/  IADD3 R26, P1, PT, R4, 0x10, RZ ;  /* 0x00000010041a7810 */ /* 0x000fe20007f3e0ff */
[----:B------:R-:W-:Y:S01]  /*0ce0*/  BSSY.RECONVERGENT B2, `(.L_x_36) ;  /* 0x000005b000027945 */ /* 0x000fe20003800200 */
[----:B------:R-:W-:Y:S02]  /*0cf0*/  IMAD.MOV.U32 R24, RZ, RZ, R3 ;  /* 0x000000ffff187224 */ /* 0x000fe400078e0003 */
[----:B------:R-:W-:Y:S02]  /*0d00*/  IMAD.MOV.U32 R25, RZ, RZ, R17 ;  /* 0x000000ffff197224 */ /* 0x000fe400078e0011 */
[--C-:B------:R-:W-:Y:S02]  /*0d10*/  IMAD.MOV.U32 R20, RZ, RZ, R6.reuse ;  /* 0x000000ffff147224 */ /* 0x100fe400078e0006 */
[----:B------:R-:W-:Y:S02]  /*0d20*/  IMAD.MOV.U32 R21, RZ, RZ, R7 ;  /* 0x000000ffff157224 */ /* 0x000fe400078e0007 */
[----:B------:R-:W-:-:S02]  /*0d30*/  IMAD.MOV.U32 R14, RZ, RZ, R6 ;  /* 0x000000ffff0e7224 */ /* 0x000fc400078e0006 */
[----:B------:R-:W-:Y:S02]  /*0d40*/  IMAD.MOV.U32 R15, RZ, RZ, R7 ;  /* 0x000000ffff0f7224 */ /* 0x000fe400078e0007 */
[----:B------:R-:W-:Y:S01]  /*0d50*/  IMAD.X R27, RZ, RZ, R5, P1 ;  /* 0x000000ffff1b7224 */ /* 0x000fe200008e0605 */
[----:B0-----:R-:W-:-:S04]  /*0d60*/  IADD3.X R8, P0, PT, R18, UR4, RZ, PT, !PT ;  /* 0x0000000412087c10 */ /* 0x001fc8000bf1e4ff */
[----:B------:R-:W-:-:S09]  /*0d70*/  IADD3.X R9, PT, PT, R19, UR5, RZ, P0, !PT ;  /* 0x0000000513097c10 */ /* 0x000fd200087fe4ff */
.L_x_37:
[----:B------:R-:W-:Y:S02]  /*0d80*/  IMAD.MOV.U32 R10, RZ, RZ, R26 ;  /* 0x000000ffff0a7224 */ /* 0x000fe400078e001a */
[----:B------:R-:W-:Y:S02]  /*0d90*/  IMAD.MOV.U32 R11, RZ, RZ, R27 ;  /* 0x000000ffff0b7224 */ /* 0x000fe400078e001b */
[----:B------:R-:W2:Y:S04]  /*0da0*/  LDG.E.U8 R27, desc[UR36][R8.64+-0x1] ;  /* 0xffffff24081b7981 */ /* 0x000ea8000c1e1100 */
[----:B------:R-:W3:Y:S01]  /*0db0*/  LD.E.64 R12, desc[UR36][R10.64+-0x10] ;  /* 0xfffff0240a0c7980 */ /* 0x000ee2000c101b00 */
[----:B--2--5:R-:W-:Y:S02]  /*0dc0*/  ISETP.NE.AND P1, PT, R22, R27, PT ;  /* 0x0000001b1600720c */ /* 0x024fe40003f25270 */
[----:B---3--:R-:W-:-:S02]  /*0dd0*/  ISETP.LT.U32.AND P0, PT, R12, R20, PT ;  /* 0x000000140c00720c */ /* 0x008fc40003f01070 */
[----:B------:R-:W-:Y:S02]  /*0de0*/  SEL R27, RZ, 0x1, !P1 ;  /* 0x00000001ff1b7807 */ /* 0x000fe40004800000 */
[C---:B------:R-:W-:Y:S02]  /*0df0*/  ISETP.LT.U32.AND.EX P0, PT, R13.reuse, R21, PT, P0 ;  /* 0x000000150d00720c */ /* 0x040fe40003f01100 */
[----:B------:R-:W-:Y:S02]  /*0e00*/  IADD3 R14, P1, PT, R14, R27, RZ ;  /* 0x0000001b0e0e7210 */ /* 0x000fe40007f3e0ff */
[----:B------:R-:W-:Y:S02]  /*0e10*/  SEL R27, R12, R20, P0 ;  /* 0x000000140c1b7207 */ /* 0x000fe40000000000 */
[----:B------:R-:W-:Y:S01]  /*0e20*/  SEL R20, R13, R21, P0 ;  /* 0x000000150d147207 */ /* 0x000fe20000000000 */
[----:B------:R-:W-:Y:S01]  /*0e30*/  IMAD.X R26, RZ, RZ, R15, P1 ;  /* 0x000000ffff1a7224 */ /* 0x000fe200008e060f */
[----:B------:R-:W-:-:S02]  /*0e40*/  IADD3 R21, P1, PT, R27, 0x1, RZ ;  /* 0x000000011b157810 */ /* 0x000fc40007f3e0ff */
[----:B------:R-:W-:-:S03]  /*0e50*/  ISETP.GT.U32.AND P0, PT, R14, R27, PT ;  /* 0x0000001b0e00720c */ /* 0x000fc60003f04070 */
[----:B------:R-:W-:Y:S01]  /*0e60*/  IMAD.X R15, RZ, RZ, R20, P1 ;  /* 0x000000ffff0f7224 */ /* 0x000fe200008e0614 */
[----:B------:R-:W-:-:S04]  /*0e70*/  ISETP.GT.U32.AND.EX P0, PT, R26, R20, PT, P0 ;  /* 0x000000141a00720c */ /* 0x000fc80003f04100 */
[----:B------:R-:W-:Y:S02]  /*0e80*/  SEL R20, R21, R14, P0 ;  /* 0x0000000e15147207 */ /* 0x000fe40000000000 */
[----:B------:R-:W-:Y:S02]  /*0e90*/  SEL R21, R15, R26, P0 ;  /* 0x0000001a0f157207 */ /* 0x000fe40000000000 */
[----:B------:R-:W2:Y:S04]  /*0ea0*/  LD.E.64 R14, desc[UR36][R10.64+-0x8] ;  /* 0xfffff8240a0e7980 */ /* 0x000ea8000c101b00 */
[----:B------:R0:W-:Y:S04]  /*0eb0*/  ST.E.64 desc[UR36][R10.64+-0x10], R20 ;  /* 0xfffff0140a007985 */ /* 0x0001e8000c101b24 */
[----:B------:R-:W3:Y:S01]  /*0ec0*/  LDG.E.U8 R27, desc[UR36][R8.64] ;  /* 0x00000024081b7981 */ /* 0x000ee2000c1e1100 */
[----:B--2---:R-:W-:-:S02]  /*0ed0*/  ISETP.LT.U32.AND P0, PT, R14, R20, PT ;  /* 0x000000140e00720c */ /* 0x004fc40003f01070 */
[----:B---3--:R-:W-:-:S04]  /*0ee0*/  ISETP.NE.AND P1, PT, R22, R27, PT ;  /* 0x0000001b1600720c */ /* 0x008fc80003f25270 */
[----:B------:R-:W-:Y:S02]  /*0ef0*/  SEL R27, RZ, 0x1, !P1 ;  /* 0x00000001ff1b7807 */ /* 0x000fe40004800000 */
[----:B------:R-:W-:Y:S02]  /*0f00*/  ISETP.LT.U32.AND.EX P0, PT, R15, R21, PT, P0 ;  /* 0x000000150f00720c */ /* 0x000fe40003f01100 */
[----:B------:R-:W-:-:S05]  /*0f10*/  IADD3 R26, P1, PT, R12, R27, RZ ;  /* 0x0000001b0c1a7210 */ /* 0x000fca0007f3e0ff */
[----:B------:R-:W-:Y:S01]  /*0f20*/  IMAD.X R12, RZ, RZ, R13, P1 ;  /* 0x000000ffff0c7224 */ /* 0x000fe200008e060d */
[----:B------:R-:W-:Y:S02]  /*0f30*/  SEL R13, R14, R20, P0 ;  /* 0x000000140e0d7207 */ /* 0x000fe40000000000 */
[----:B------:R-:W-:Y:S02]  /*0f40*/  SEL R27, R15, R21, P0 ;  /* 0x000000150f1b7207 */ /* 0x000fe40000000000 */
[----:B0-----:R-:W-:Y:S02]  /*0f50*/  IADD3 R21, P1, PT, R13, 0x1, RZ ;  /* 0x000000010d157810 */ /* 0x001fe40007f3e0ff */
        /* <DEDUP_REMOVED lines=26> */
[----:B---3--:R-:W-:Y:S02]  /*1100*/  ISETP.NE.AND P1, PT, R22, R27, PT ;  /* 0x0000001b1600720c */ /* 0x008fe40003f25270 */
[----:B------:R-:W-:Y:S02]  /*1110*/  ISETP.LT.U32.AND.EX P0, PT, R15, R21, PT, P0 ;  /* 0x000000150f00720c */ /* 0x000fe40003f01100 */
[----:B------:R-:W-:-:S04]  /*1120*/  SEL R27, RZ, 0x1, !P1 ;  /* 0x00000001ff1b7807 */ /* 0x000fc80004800000 */
[----:B------:R-:W-:Y:S02]  /*1130*/  IADD3 R12, P1, PT, R12, R27, RZ ;  /* 0x0000001b0c0c7210 */ /* 0x000fe40007f3e0ff */
[----:B------:R-:W-:Y:S02]  /*1140*/  SEL R27, R14, R20, P0 ;  /* 0x000000140e1b7207 */ /* 0x000fe40000000000 */
[----:B------:R-:W-:Y:S01]  /*1150*/  SEL R26, R15, R21, P0 ;  /* 0x000000150f1a7207 */ /* 0x000fe20000000000 */
[----:B------:R-:W-:Y:S01]  /*1160*/  IMAD.X R13, RZ, RZ, R13, P1 ;  /* 0x000000ffff0d7224 */ /* 0x000fe200008e060d */
[----:B------:R-:W-:Y:S02]  /*1170*/  ISETP.GT.U32.AND P0, PT, R12, R27, PT ;  /* 0x0000001b0c00720c */ /* 0x000fe40003f04070 */
[----:B0-----:R-:W-:Y:S02]  /*1180*/  IADD3 R21, P1, PT, R27, 0x1, RZ ;  /* 0x000000011b157810 */ /* 0x001fe40007f3e0ff */
[----:B------:R-:W-:-:S03]  /*1190*/  ISETP.GT.U32.AND.EX P0, PT, R13, R26, PT, P0 ;  /* 0x0000001a0d00720c */ /* 0x000fc60003f04100 */
[----:B------:R-:W-:Y:S01]  /*11a0*/  IMAD.X R26, RZ, RZ, R26, P1 ;  /* 0x000000ffff1a7224 */ /* 0x000fe200008e061a */
[----:B------:R-:W-:-:S04]  /*11b0*/  SEL R20, R21, R12, P0 ;  /* 0x0000000c15147207 */ /* 0x000fc80000000000 */
[----:B------:R-:W-:Y:S01]  /*11c0*/  SEL R21, R26, R13, P0 ;  /* 0x0000000d1a157207 */ /* 0x000fe20000000000 */
[----:B------:R-:W-:Y:S01]  /*11d0*/  IMAD.MOV.U32 R12, RZ, RZ, R20 ;  /* 0x000000ffff0c7224 */ /* 0x000fe200078e0014 */
[----:B------:R-:W-:-:S03]  /*11e0*/  IADD3 R24, P0, PT, R24, -0x4, RZ ;  /* 0xfffffffc18187810 */ /* 0x000fc60007f1e0ff */
[----:B------:R-:W-:Y:S01]  /*11f0*/  IMAD.MOV.U32 R13, RZ, RZ, R21 ;  /* 0x000000ffff0d7224 */ /* 0x000fe200078e0015 */
[----:B------:R-:W-:Y:S02]  /*1200*/  IADD3.X R25, PT, PT, R25, -0x1, RZ, P0, !PT ;  /* 0xffffffff19197810 */ /* 0x000fe400007fe4ff */
[----:B------:R-:W-:Y:S02]  /*1210*/  ISETP.NE.U32.AND P0, PT, R24, RZ, PT ;  /* 0x000000ff1800720c */ /* 0x000fe40003f05070 */
[----:B------:R0:W-:Y:S02]  /*1220*/  ST.E.64 desc[UR36][R10.64+0x8], R12 ;  /* 0x0000080c0a007985 */ /* 0x0001e4000c101b24 */
[----:B------:R-:W-:Y:S02]  /*1230*/  ISETP.NE.AND.EX P0, PT, R25, RZ, PT, P0 ;  /* 0x000000ff1900720c */ /* 0x000fe40003f05300 */
[----:B------:R-:W-:Y:S02]  /*1240*/  IADD3 R8, P1, PT, R8, 0x4, RZ ;  /* 0x0000000408087810 */ /* 0x000fe40007f3e0ff */
[----:B------:R-:W-:-:S03]  /*1250*/  IADD3 R26, P2, PT, R10, 0x20, RZ ;  /* 0x000000200a1a7810 */ /* 0x000fc60007f5e0ff */
[----:B------:R-:W-:Y:S02]  /*1260*/  IMAD.X R9, RZ, RZ, R9, P1 ;  /* 0x000000ffff097224 */ /* 0x000fe400008e0609 */
[----:B------:R-:W-:-:S04]  /*1270*/  IMAD.X R27, RZ, RZ, R11, P2 ;  /* 0x000000ffff1b7224 */ /* 0x000fc800010e060b */
[----:B0-----:R-:W-:Y:S05]  /*1280*/  @P0 BRA `(.L_x_37) ;  /* 0xfffffff800bc0947 */ /* 0x001fea000383ffff */
[----:B------:R-:W-:Y:S05]  /*1290*/  BSYNC.RECONVERGENT B2 ;  /* 0x0000000000027941 */ /* 0x000fea0003800200 */
.L_x_36:
[----:B------:R-:W-:Y:S02]  /*12a0*/  IMAD.MOV.U32 R11, RZ, RZ, R3 ;  /* 0x000000ffff0b7224 */ /* 0x000fe400078e0003 */
[----:B------:R-:W-:-:S07]  /*12b0*/  IMAD.MOV.U32 R24, RZ, RZ, R17 ;  /* 0x000000ffff187224 */ /* 0x000fce00078e0011 */
.L_x_35:
[----:B------:R-:W-:Y:S05]  /*12c0*/  BSYNC.RECONVERGENT B1 ;  /* 0x0000000000017941 */ /* 0x000fea0003800200 */
.L_x_34:
[----:B------:R-:W-:Y:S01]  /*12d0*/  ISETP.NE.U32.AND P0, PT, R0, RZ, PT ;  /* 0x000000ff0000720c */ /* 0x000fe20003f05070 */
[----:B------:R-:W-:Y:S03]  /*12e0*/  BSSY.RECONVERGENT B1, `(.L_x_38) ;  /* 0x0000041000017945 */ /* 0x000fe60003800200 */
[----:B------:R-:W-:-:S13]  /*12f0*/  ISETP.NE.AND.EX P0, PT, RZ, RZ, PT, P0 ;  /* 0x000000ffff00720c */ /* 0x000fda0003f05300 */
[----:B------:R-:W-:Y:S05]  /*1300*/  @!P0 BRA `(.L_x_39) ;  /* 0x0000000000f88947 */ /* 0x000fea0003800000 */
[----:B------:R-:W0:Y:S01]  /*1310*/  LDCU.64 UR4, c[0x0][0x380] ;  /* 0x00007000ff0477ac */ /* 0x000e220008000a00 */
[C---:B------:R-:W-:Y:S02]  /*1320*/  LEA R10, P2, R11.reuse, R4, 0x3 ;  /* 0x000000040b0a7211 */ /* 0x040fe400078418ff */
[C---:B0-----:R-:W-:Y:S02]  /*1330*/  IADD3 R12, P0, P1, R11.reuse, UR4, R18 ;  /* 0x000000040b0c7c10 */ /* 0x041fe4000f91e012 */
[----:B------:R-:W-:Y:S02]  /*1340*/  LEA.HI.X R11, R11, R5, R24, 0x3, P2 ;  /* 0x000000050b0b7211 */ /* 0x000fe400010f1c18 */
[----:B------:R-:W-:-:S03]  /*1350*/  IADD3.X R13, PT, PT, R24, UR5, R19, P0, P1 ;  /* 0x00000005180d7c10 */ /* 0x000fc600087e2413 */
[----:B------:R-:W2:Y:S04]  /*1360*/  LD.E.64 R8, desc[UR36][R10.64] ;  /* 0x000000240a087980 */ /* 0x000ea8000c101b00 */
[----:B------:R-:W3:Y:S01]  /*1370*/  LDG.E.U8 R25, desc[UR36][R12.64] ;  /* 0x000000240c197981 */ /* 0x000ee2000c1e1100 */
[----:B--2---:R-:W-:Y:S02]  /*1380*/  ISETP.LT.U32.AND P0, PT, R8, R20, PT ;  /* 0x000000140800720c */ /* 0x004fe40003f01070 */
[----:B---3-5:R-:W-:Y:S02]  /*1390*/  ISETP.NE.AND P1, PT, R22, R25, PT ;  /* 0x000000191600720c */ /* 0x028fe40003f25270 */
[----:B------:R-:W-:Y:S02]  /*13a0*/  ISETP.LT.U32.AND.EX P0, PT, R9, R21, PT, P0 ;  /* 0x000000150900720c */ /* 0x000fe40003f01100 */
[----:B------:R-:W-:-:S02]  /*13b0*/  SEL R25, RZ, 0x1, !P1 ;  /* 0x00000001ff197807 */ /* 0x000fc40004800000 */
[----:B------:R-:W-:Y:S02]  /*13c0*/  SEL R20, R8, R20, P0 ;  /* 0x0000001408147207 */ /* 0x000fe40000000000 */
[----:B------:R-:W-:Y:S02]  /*13d0*/  IADD3 R25, P1, PT, R14, R25, RZ ;  /* 0x000000190e197210 */ /* 0x000fe40007f3e0ff */
[----:B------:R-:W-:Y:S02]  /*13e0*/  SEL R21, R9, R21, P0 ;  /* 0x0000001509157207 */ /* 0x000fe40000000000 */
[----:B------:R-:W-:Y:S01]  /*13f0*/  ISETP.GT.U32.AND P0, PT, R25, R20, PT ;  /* 0x000000141900720c */ /* 0x000fe20003f04070 */
[----:B------:R-:W-:Y:S01]  /*1400*/  IMAD.X R14, RZ, RZ, R15, P1 ;  /* 0x000000ffff0e7224 */ /* 0x000fe200008e060f */
[----:B------:R-:W-:-:S04]  /*1410*/  IADD3 R20, P1, PT, R20, 0x1, RZ ;  /* 0x0000000114147810 */ /* 0x000fc80007f3e0ff */
[----:B------:R-:W-:Y:S01]  /*1420*/  ISETP.GT.U32.AND.EX P0, PT, R14, R21, PT, P0 ;  /* 0x000000150e00720c */ /* 0x000fe20003f04100 */
[----:B------:R-:W-:-:S03]  /*1430*/  IMAD.X R21, RZ, RZ, R21, P1 ;  /* 0x000000ffff157224 */ /* 0x000fc600008e0615 */
[----:B------:R-:W-:Y:S02]  /*1440*/  SEL R20, R20, R25, P0 ;  /* 0x0000001914147207 */ /* 0x000fe40000000000 */
[----:B------:R-:W-:Y:S02]  /*1450*/  SEL R21, R21, R14, P0 ;  /* 0x0000000e15157207 */ /* 0x000fe40000000000 */
[----:B------:R-:W-:-:S03]  /*1460*/  ISETP.NE.U32.AND P0, PT, R0, 0x1, PT ;  /* 0x000000010000780c */ /* 0x000fc60003f05070 */
[----:B------:R0:W-:Y:S01]  /*1470*/  ST.E.64 desc[UR36][R10.64], R20 ;  /* 0x000000140a007985 */ /* 0x0001e2000c101b24 */
[----:B------:R-:W-:-:S13]  /*1480*/  ISETP.NE.AND.EX P0, PT, RZ, RZ, PT, P0 ;  /* 0x000000ffff00720c */ /* 0x000fda0003f05300 */
[----:B0-----:R-:W-:Y:S05]  /*1490*/  @!P0 BRA `(.L_x_39) ;  /* 0x0000000000948947 */ /* 0x001fea0003800000 */
[----:B------:R-:W2:Y:S04]  /*14a0*/  LDG.E.U8 R25, desc[UR36][R12.64+0x1] ;  /* 0x000001240c197981 */ /* 0x000ea8000c1e1100 */
[----:B------:R-:W3:Y:S01]  /*14b0*/  LD.E.64 R14, desc[UR36][R10.64+0x8] ;  /* 0x000008240a0e7980 */ /* 0x000ee2000c101b00 */
[----:B--2---:R-:W-:Y:S02]  /*14c0*/  ISETP.NE.AND P1, PT, R22, R25, PT ;  /* 0x000000191600720c */ /* 0x004fe40003f25270 */
[----:B---3--:R-:W-:Y:S02]  /*14d0*/  ISETP.LT.U32.AND P0, PT, R14, R20, PT ;  /* 0x000000140e00720c */ /* 0x008fe40003f01070 */
[----:B------:R-:W-:Y:S02]  /*14e0*/  SEL R25, RZ, 0x1, !P1 ;  /* 0x00000001ff197807 */ /* 0x000fe40004800000 */
[----:B------:R-:W-:-:S02]  /*14f0*/  ISETP.LT.U32.AND.EX P0, PT, R15, R21, PT, P0 ;  /* 0x000000150f00720c */ /* 0x000fc40003f01100 */
[----:B------:R-:W-:Y:S02]  /*1500*/  IADD3 R25, P1, PT, R8, R25, RZ ;  /* 0x0000001908197210 */ /* 0x000fe40007f3e0ff */
[----:B------:R-:W-:Y:S02]  /*1510*/  SEL R20, R14, R20, P0 ;  /* 0x000000140e147207 */ /* 0x000fe40000000000 */
[----:B------:R-:W-:Y:S01]  /*1520*/  SEL R21, R15, R21, P0 ;  /* 0x000000150f157207 */ /* 0x000fe20000000000 */
[----:B------:R-:W-:Y:S01]  /*1530*/  IMAD.X R8, RZ, RZ, R9, P1 ;  /* 0x000000ffff087224 */ /* 0x000fe200008e0609 */
[----:B------:R-:W-:Y:S02]  /*1540*/  ISETP.GT.U32.AND P0, PT, R25, R20, PT ;  /* 0x000000141900720c */ /* 0x000fe40003f04070 */
[----:B------:R-:W-:Y:S02]  /*1550*/  IADD3 R20, P1, PT, R20, 0x1, RZ ;  /* 0x0000000114147810 */ /* 0x000fe40007f3e0ff */
[----:B------:R-:W-:-:S03]  /*1560*/  ISETP.GT.U32.AND.EX P0, PT, R8, R21, PT, P0 ;  /* 0x000000150800720c */ /* 0x000fc60003f04100 */
[----:B------:R-:W-:Y:S01]  /*1570*/  IMAD.X R21, RZ, RZ, R21, P1 ;  /* 0x000000ffff157224 */ /* 0x000fe200008e0615 */
[----:B------:R-:W-:-:S04]  /*1580*/  SEL R20, R20, R25, P0 ;  /* 0x0000001914147207 */ /* 0x000fc80000000000 */
        /* <DEDUP_REMOVED lines=20> */
[----:B------:R-:W-:-:S05]  /*16d0*/  SEL R21, R21, R14, P0 ;  /* 0x0000000e15157207 */ /* 0x000fca0000000000 */
[----:B------:R0:W-:Y:S02]  /*16e0*/  ST.E.64 desc[UR36][R10.64+0x10], R20 ;  /* 0x000010140a007985 */ /* 0x0001e4000c101b24 */
.L_x_39:
[----:B------:R-:W-:Y:S05]  /*16f0*/  BSYNC.RECONVERGENT B1 ;  /* 0x0000000000017941 */ /* 0x000fea0003800200 */
.L_x_38:
[----:B------:R-:W1:Y:S01]  /*1700*/  LDCU.64 UR4, c[0x0][0x3a0] ;  /* 0x00007400ff0477ac */ /* 0x000e620008000a00 */
[----:B------:R-:W-:-:S05]  /*1710*/  IADD3 R6, P0, PT, R6, 0x1, RZ ;  /* 0x0000000106067810 */ /* 0x000fca0007f1e0ff */
[----:B------:R-:W-:Y:S01]  /*1720*/  IMAD.X R7, RZ, RZ, R7, P0 ;  /* 0x000000ffff077224 */ /* 0x000fe200000e0607 */
[----:B-1----:R-:W-:-:S04]  /*1730*/  ISETP.NE.U32.AND P0, PT, R6, UR4, PT ;  /* 0x0000000406007c0c */ /* 0x002fc8000bf05070 */
[----:B------:R-:W-:-:S13]  /*1740*/  ISETP.NE.AND.EX P0, PT, R7, UR5, PT, P0 ;  /* 0x0000000507007c0c */ /* 0x000fda000bf05300 */
[----:B------:R-:W-:Y:S05]  /*1750*/  @P0 BRA `(.L_x_40) ;  /* 0xfffffff400200947 */ /* 0x000fea000383ffff */
[----:B------:R-:W-:Y:S05]  /*1760*/  BSYNC.RECONVERGENT B0 ;  /* 0x0000000000007941 */ /* 0x000fea0003800200 */
.L_x_33:
[----:B------:R-:W1:Y:S01]  /*1770*/  LDCU.64 UR4, c[0x0][0x3a8] ;  /* 0x00007500ff0477ac */ /* 0x000e620008000a00 */
[----:B------:R-:W-:Y:S02]  /*1780*/  MOV R0, 0x8 ;  /* 0x0000000800007802 */ /* 0x000fe40000000f00 */
[----:B-1----:R-:W-:-:S04]  /*1790*/  LEA R6, P0, R2, UR4, 0x3 ;  /* 0x0000000402067c11 */ /* 0x002fc8000f8018ff */
[----:B------:R-:W-:Y:S02]  /*17a0*/  LEA.HI.X R7, R2, UR5, R23, 0x3, P0 ;  /* 0x0000000502077c11 */ /* 0x000fe400080f1c17 */
[----:B------:R1:W2:Y:S03]  /*17b0*/  LDC.64 R2, c[0x4][R0] ;  /* 0x0100000000027b82 */ /* 0x0002a60000000a00 */
[----:B------:R1:W-:Y:S04]  /*17c0*/  STG.E.64 desc[UR36][R6.64], R20 ;  /* 0x0000001406007986 */ /* 0x0003e8000c101b24 */
[----:B01----:R-:W-:-:S07]  /*17d0*/  LEPC R20, `(.L_x_41) ;  /* 0x000000001014794e */ /* 0x003fce0000000000 */
[----:B--2--5:R-:W-:Y:S05]  /*17e0*/  CALL.ABS.NOINC R2 ;  /* 0x0000000002007343 */ /* 0x024fea0003c00000 */
.L_x_41:
[----:B------:R-:W-:Y:S05]  /*17f0*/  EXIT ;  /* 0x000000000000794d */ /* 0x000fea0003800000 */
.L_x_42:
        /* <DEDUP_REMOVED lines=16> */
.L_x_44:


//--------------------- .nv.shared.reserved.0     --------------------------
	.section	.nv.shared.reserved.0,"aw",@nobits
	.weak		__nv_reservedSMEM_offset_0_alias
	.size		__nv_reservedSMEM_offset_0_alias, 0, 64
	.other		__nv_reservedSMEM_offset_0_alias,@"STO_CUDA_RESERVED_SHARED STV_DEFAULT"
__nv_reservedSMEM_offset_0_alias:
	.zero		0
	.zero		64


//--------------------- .nv.constant0._Z13filter_kernelPKcS0_S0_PKmS2_S0_miPim --------------------------
	.section	.nv.constant0._Z13filter_kernelPKcS0_S0_PKmS2_S0_miPim,"a",@progbits
	.sectionflags	@""
	.align	4
.nv.constant0._Z13filter_kernelPKcS0_S0_PKmS2_S0_miPim:
	.zero		976


//--------------------- .nv.constant0._Z18levenshtein_kernelPKcPKmS2_S0_mPmm --------------------------
	.section	.nv.constant0._Z18levenshtein_kernelPKcPKmS2_S0_mPmm,"a",@progbits
	.sectionflags	@""
	.align	4
.nv.constant0._Z18levenshtein_kernelPKcPKmS2_S0_mPmm:
	.zero		952


//--------------------- SYMBOLS --------------------------

	.type		.nv.reservedSmem.offset0,@object
	.size		.nv.reservedSmem.offset0,0x4
	.type		malloc,@function
	.type		free,@function
